	.target	sm_90a

	.elftype	@"ET_EXEC"


//--------------------- .note.nv.tkinfo           --------------------------
	.section	.note.nv.tkinfo,"",@"SHT_NOTE"
	.sectionflags	@"SHF_NOTE_NV_TKINFO"
	.tkinfo
        /*0018*/ 	.word	0x00000002
        /*0030*/ 	.string	""
        /*0030*/ 	.string	"ptxas"
        /*0030*/ 	.string	"Cuda compilation tools, release 13.0, V13.0.88"
        /*0030*/ 	.string	"Build cuda_13.0.r13.0/compiler.36424714_0"
        /*0030*/ 	.string	"-arch sm_90a -m 64 "



//--------------------- .note.nv.cuinfo           --------------------------
	.section	.note.nv.cuinfo,"",@"SHT_NOTE"
	.sectionflags	@"SHF_NOTE_NV_CUINFO"
        /*0018*/ 	.short	0x0002
        /*001a*/ 	.short	0x005a
        /*001c*/ 	.short	0x0082
	.zero		2


//--------------------- .nv.info                  --------------------------
	.section	.nv.info,"",@"SHT_CUDA_INFO"
	.align	4


	//----- nvinfo : EIATTR_REGCOUNT
	.align		4
        /*0000*/ 	.byte	0x04, 0x2f
        /*0002*/ 	.short	(.L_15 - .L_14)
	.align		4
.L_14:
        /*0004*/ 	.word	index@(_ZN7cutlass13device_kernelINS_4gemm6kernel13GemmUniversalIN4cute5tupleIJiiiiEEENS1_10collective13CollectiveMmaINS1_34MainloopSm90TmaGmmaWarpSpecializedILi18ENS5_IJNS4_1CILi1EEESB_SB_EEENS1_35KernelTmaWarpSpecializedCooperativeEEENS5_IJNSA_ILi128EEENSA_ILi64EEESG_EEEaNS5_IJlSB_lEEEaSI_NS4_8TiledMMAINS4_8MMA_AtomIJNS4_4SM904GMMA26MMA_64x64x32_S32S8S8_SS_TNEEEENS4_6LayoutINS5_IJNSA_ILi2EEESB_SB_EEENS5_IJSB_NSA_ILi0EEESS_EEEEENS5_IJNS4_10UnderscoreESV_SV_EEEEENS4_13SM90_TMA_LOADENS4_14ComposedLayoutINS4_7SwizzleILi2ELi4ELi3EEENS4_18smem_ptr_flag_bitsILi8EEENSP_INS5_IJNSA_ILi8EEESG_EEENS5_IJSG_SB_EEEEEEEvNS4_8identityESY_S18_vS19_EENS_8epilogue10collective6detail29Sm90TmaWarpSpecializedAdapterINS1C_15DefaultEpilogueIaSI_SI_NS1B_6thread17LinearCombinationIaLi1EiiLNS1G_9ScaleType4KindE0ELNS_15FloatRoundStyleE2EaEENS1_15EpilogueDefaultEEEEEvvEEEEvNT_6ParamsE)
        /*0008*/ 	.word	0x000000a8


	//----- nvinfo : EIATTR_FRAME_SIZE
	.align		4
.L_15:
        /*000c*/ 	.byte	0x04, 0x11
        /*000e*/ 	.short	(.L_17 - .L_16)
	.align		4
.L_16:
        /*0010*/ 	.word	index@(_ZN7cutlass13device_kernelINS_4gemm6kernel13GemmUniversalIN4cute5tupleIJiiiiEEENS1_10collective13CollectiveMmaINS1_34MainloopSm90TmaGmmaWarpSpecializedILi18ENS5_IJNS4_1CILi1EEESB_SB_EEENS1_35KernelTmaWarpSpecializedCooperativeEEENS5_IJNSA_ILi128EEENSA_ILi64EEESG_EEEaNS5_IJlSB_lEEEaSI_NS4_8TiledMMAINS4_8MMA_AtomIJNS4_4SM904GMMA26MMA_64x64x32_S32S8S8_SS_TNEEEENS4_6LayoutINS5_IJNSA_ILi2EEESB_SB_EEENS5_IJSB_NSA_ILi0EEESS_EEEEENS5_IJNS4_10UnderscoreESV_SV_EEEEENS4_13SM90_TMA_LOADENS4_14ComposedLayoutINS4_7SwizzleILi2ELi4ELi3EEENS4_18smem_ptr_flag_bitsILi8EEENSP_INS5_IJNSA_ILi8EEESG_EEENS5_IJSG_SB_EEEEEEEvNS4_8identityESY_S18_vS19_EENS_8epilogue10collective6detail29Sm90TmaWarpSpecializedAdapterINS1C_15DefaultEpilogueIaSI_SI_NS1B_6thread17LinearCombinationIaLi1EiiLNS1G_9ScaleType4KindE0ELNS_15FloatRoundStyleE2EaEENS1_15EpilogueDefaultEEEEEvvEEEEvNT_6ParamsE)
        /*0014*/ 	.word	0x00000000


	//----- nvinfo : EIATTR_MIN_STACK_SIZE
	.align		4
.L_17:
        /*0018*/ 	.byte	0x04, 0x12
        /*001a*/ 	.short	(.L_19 - .L_18)
	.align		4
.L_18:
        /*001c*/ 	.word	index@(_ZN7cutlass13device_kernelINS_4gemm6kernel13GemmUniversalIN4cute5tupleIJiiiiEEENS1_10collective13CollectiveMmaINS1_34MainloopSm90TmaGmmaWarpSpecializedILi18ENS5_IJNS4_1CILi1EEESB_SB_EEENS1_35KernelTmaWarpSpecializedCooperativeEEENS5_IJNSA_ILi128EEENSA_ILi64EEESG_EEEaNS5_IJlSB_lEEEaSI_NS4_8TiledMMAINS4_8MMA_AtomIJNS4_4SM904GMMA26MMA_64x64x32_S32S8S8_SS_TNEEEENS4_6LayoutINS5_IJNSA_ILi2EEESB_SB_EEENS5_IJSB_NSA_ILi0EEESS_EEEEENS5_IJNS4_10UnderscoreESV_SV_EEEEENS4_13SM90_TMA_LOADENS4_14ComposedLayoutINS4_7SwizzleILi2ELi4ELi3EEENS4_18smem_ptr_flag_bitsILi8EEENSP_INS5_IJNSA_ILi8EEESG_EEENS5_IJSG_SB_EEEEEEEvNS4_8identityESY_S18_vS19_EENS_8epilogue10collective6detail29Sm90TmaWarpSpecializedAdapterINS1C_15DefaultEpilogueIaSI_SI_NS1B_6thread17LinearCombinationIaLi1EiiLNS1G_9ScaleType4KindE0ELNS_15FloatRoundStyleE2EaEENS1_15EpilogueDefaultEEEEEvvEEEEvNT_6ParamsE)
        /*0020*/ 	.word	0x00000000
.L_19:


//--------------------- .nv.compat                --------------------------
	.section	.nv.compat,"",@"SHT_CUDA_COMPAT_INFO"
	.align	4
        /*0000*/ 	.byte	0x02, 0x09, 0x01, 0x00, 0x02, 0x02, 0x04, 0x00, 0x02, 0x05, 0x05, 0x00, 0x03, 0x07, 0x01, 0x01
        /*0010*/ 	.byte	0x02, 0x03, 0x01, 0x00, 0x02, 0x06, 0x01, 0x00, 0x04, 0x0b, 0x08, 0x00, 0x00, 0x00, 0x00, 0x00
        /*0020*/ 	.byte	0x00, 0x00, 0x00, 0x00


//--------------------- .nv.info._ZN7cutlass13device_kernelINS_4gemm6kernel13GemmUniversalIN4cute5tupleIJiiiiEEENS1_10collective13CollectiveMmaINS1_34MainloopSm90TmaGmmaWarpSpecializedILi18ENS5_IJNS4_1CILi1EEESB_SB_EEENS1_35KernelTmaWarpSpecializedCooperativeEEENS5_IJNSA_ILi128EEENSA_ILi64EEESG_EEEaNS5_IJlSB_lEEEaSI_NS4_8TiledMMAINS4_8MMA_AtomIJNS4_4SM904GMMA26MMA_64x64x32_S32S8S8_SS_TNEEEENS4_6LayoutINS5_IJNSA_ILi2EEESB_SB_EEENS5_IJSB_NSA_ILi0EEESS_EEEEENS5_IJNS4_10UnderscoreESV_SV_EEEEENS4_13SM90_TMA_LOADENS4_14ComposedLayoutINS4_7SwizzleILi2ELi4ELi3EEENS4_18smem_ptr_flag_bitsILi8EEENSP_INS5_IJNSA_ILi8EEESG_EEENS5_IJSG_SB_EEEEEEEvNS4_8identityESY_S18_vS19_EENS_8epilogue10collective6detail29Sm90TmaWarpSpecializedAdapterINS1C_15DefaultEpilogueIaSI_SI_NS1B_6thread17LinearCombinationIaLi1EiiLNS1G_9ScaleType4KindE0ELNS_15FloatRoundStyleE2EaEENS1_15EpilogueDefaultEEEEEvvEEEEvNT_6ParamsE --------------------------
	.section	.nv.info._ZN7cutlass13device_kernelINS_4gemm6kernel13GemmUniversalIN4cute5tupleIJiiiiEEENS1_10collective13CollectiveMmaINS1_34MainloopSm90TmaGmmaWarpSpecializedILi18ENS5_IJNS4_1CILi1EEESB_SB_EEENS1_35KernelTmaWarpSpecializedCooperativeEEENS5_IJNSA_ILi128EEENSA_ILi64EEESG_EEEaNS5_IJlSB_lEEEaSI_NS4_8TiledMMAINS4_8MMA_AtomIJNS4_4SM904GMMA26MMA_64x64x32_S32S8S8_SS_TNEEEENS4_6LayoutINS5_IJNSA_ILi2EEESB_SB_EEENS5_IJSB_NSA_ILi0EEESS_EEEEENS5_IJNS4_10UnderscoreESV_SV_EEEEENS4_13SM90_TMA_LOADENS4_14ComposedLayoutINS4_7SwizzleILi2ELi4ELi3EEENS4_18smem_ptr_flag_bitsILi8EEENSP_INS5_IJNSA_ILi8EEESG_EEENS5_IJSG_SB_EEEEEEEvNS4_8identityESY_S18_vS19_EENS_8epilogue10collective6detail29Sm90TmaWarpSpecializedAdapterINS1C_15DefaultEpilogueIaSI_SI_NS1B_6thread17LinearCombinationIaLi1EiiLNS1G_9ScaleType4KindE0ELNS_15FloatRoundStyleE2EaEENS1_15EpilogueDefaultEEEEEvvEEEEvNT_6ParamsE,"",@"SHT_CUDA_INFO"
	.sectionflags	@""
	.align	4


	//----- nvinfo : EIATTR_CUDA_API_VERSION
	.align		4
        /*0000*/ 	.byte	0x04, 0x37
        /*0002*/ 	.short	(.L_21 - .L_20)
.L_20:
        /*0004*/ 	.word	0x00000082


	//----- nvinfo : EIATTR_KPARAM_INFO
	.align		4
.L_21:
        /*0008*/ 	.byte	0x04, 0x17
        /*000a*/ 	.short	(.L_23 - .L_22)
.L_22:
        /*000c*/ 	.word	0x00000000
        /*0010*/ 	.short	0x0000
        /*0012*/ 	.short	0x0070
        /*0014*/ 	.byte	0x00, 0xf0, 0x01, 0x10


	//----- nvinfo : EIATTR_SPARSE_MMA_MASK
	.align		4
.L_23:
        /*0018*/ 	.byte	0x03, 0x50
        /*001a*/ 	.short	0x0000


	//----- nvinfo : EIATTR_MAXREG_COUNT
	.align		4
        /*001c*/ 	.byte	0x03, 0x1b
        /*001e*/ 	.short	0x00a8


	//----- nvinfo : EIATTR_NUM_BARRIERS
	.align		4
        /*0020*/ 	.byte	0x02, 0x4c
        /*0022*/ 	.byte	0x01
	.zero		1


	//----- nvinfo : EIATTR_EXTERNS
	.align		4
        /*0024*/ 	.byte	0x04, 0x0f
        /*0026*/ 	.short	(.L_25 - .L_24)


	//   ....[0]....
	.align		4
.L_24:
        /*0028*/ 	.word	index@(__assertfail)


	//----- nvinfo : EIATTR_MERCURY_ISA_VERSION
	.align		4
.L_25:
        /*002c*/ 	.byte	0x03, 0x5f
        /*002e*/ 	.short	0x0101


	//----- nvinfo : EIATTR_INT_WARP_WIDE_INSTR_OFFSETS
	.align		4
        /*0030*/ 	.byte	0x04, 0x31
        /*0032*/ 	.short	(.L_27 - .L_26)


	//   ....[0]....
.L_26:
        /*0034*/ 	.word	0x000005a0


	//   ....[1]....
        /*0038*/ 	.word	0x000005d0


	//   ....[2]....
        /*003c*/ 	.word	0x000006b0


	//----- nvinfo : EIATTR_COOP_GROUP_MASK_REGIDS
	.align		4
.L_27:
        /*0040*/ 	.byte	0x04, 0x29
        /*0042*/ 	.short	(.L_29 - .L_28)


	//   ....[0]....
.L_28:
        /*0044*/ 	.word	0xffffffff


	//   ....[1]....
        /*0048*/ 	.word	0xffffffff


	//   ....[2]....
        /*004c*/ 	.word	0xffffffff


	//   ....[3]....
        /*0050*/ 	.word	0xffffffff


	//   ....[4]....
        /*0054*/ 	.word	0xffffffff


	//----- nvinfo : EIATTR_COOP_GROUP_INSTR_OFFSETS
	.align		4
.L_29:
        /*0058*/ 	.byte	0x04, 0x28
        /*005a*/ 	.short	(.L_31 - .L_30)


	//   ....[0]....
.L_30:
        /*005c*/ 	.word	0x00000060


	//   ....[1]....
        /*0060*/ 	.word	0x00000070


	//   ....[2]....
        /*0064*/ 	.word	0x00000130


	//   ....[3]....
        /*0068*/ 	.word	0x000004b0


	//   ....[4]....
        /*006c*/ 	.word	0x00001150


	//----- nvinfo : EIATTR_REG_RECONFIG
	.align		4
.L_31:
        /*0070*/ 	.byte	0x01, 0x54
	.zero		2


	//----- nvinfo : EIATTR_SYSCALL_OFFSETS
	.align		4
        /*0074*/ 	.byte	0x04, 0x46
        /*0076*/ 	.short	(.L_33 - .L_32)


	//   ....[0]....
.L_32:
        /*0078*/ 	.word	0x00001310


	//----- nvinfo : EIATTR_MBARRIER_INSTR_OFFSETS
	.align		4
.L_33:
        /*007c*/ 	.byte	0x04, 0x39
        /*007e*/ 	.short	(.L_35 - .L_34)


	//   ....[0]....
.L_34:
        /*0080*/ 	.word	0x00000250
        /*0084*/ 	.word	0x000000ff
        /*0088*/ 	.word	0x00000000
        /*008c*/ 	.short	0x0100
        /*008e*/ 	.byte	0x08
	.zero		1


	//   ....[1]....
        /*0090*/ 	.word	0x00000260
        /*0094*/ 	.word	0x000000ff
        /*0098*/ 	.word	0x00000090
        /*009c*/ 	.short	0x0100
        /*009e*/ 	.byte	0x08
	.zero		1


	//   ....[2]....
        /*00a0*/ 	.word	0x00000270
        /*00a4*/ 	.word	0x000000ff
        /*00a8*/ 	.word	0x00000008
        /*00ac*/ 	.short	0x0100
        /*00ae*/ 	.byte	0x08
	.zero		1


	//   ....[3]....
        /*00b0*/ 	.word	0x00000280
        /*00b4*/ 	.word	0x000000ff
        /*00b8*/ 	.word	0x00000098
        /*00bc*/ 	.short	0x0100
        /*00be*/ 	.byte	0x08
	.zero		1


	//   ....[4]....
        /*00c0*/ 	.word	0x00000290
        /*00c4*/ 	.word	0x000000ff
        /*00c8*/ 	.word	0x00000010
        /*00cc*/ 	.short	0x0100
        /*00ce*/ 	.byte	0x08
	.zero		1


	//   ....[5]....
        /*00d0*/ 	.word	0x000002a0
        /*00d4*/ 	.word	0x000000ff
        /*00d8*/ 	.word	0x000000a0
        /*00dc*/ 	.short	0x0100
        /*00de*/ 	.byte	0x08
	.zero		1


	//   ....[6]....
        /*00e0*/ 	.word	0x000002b0
        /*00e4*/ 	.word	0x000000ff
        /*00e8*/ 	.word	0x00000018
        /*00ec*/ 	.short	0x0100
        /*00ee*/ 	.byte	0x08
	.zero		1


	//   ....[7]....
        /*00f0*/ 	.word	0x000002c0
        /*00f4*/ 	.word	0x000000ff
        /*00f8*/ 	.word	0x000000a8
        /*00fc*/ 	.short	0x0100
        /*00fe*/ 	.byte	0x08
	.zero		1


	//   ....[8]....
        /*0100*/ 	.word	0x000002d0
        /*0104*/ 	.word	0x000000ff
        /*0108*/ 	.word	0x00000020
        /*010c*/ 	.short	0x0100
        /*010e*/ 	.byte	0x08
	.zero		1


	//   ....[9]....
        /*0110*/ 	.word	0x000002e0
        /*0114*/ 	.word	0x000000ff
        /*0118*/ 	.word	0x000000b0
        /*011c*/ 	.short	0x0100
        /*011e*/ 	.byte	0x08
	.zero		1


	//   ....[10]....
        /*0120*/ 	.word	0x000002f0
        /*0124*/ 	.word	0x000000ff
        /*0128*/ 	.word	0x00000028
        /*012c*/ 	.short	0x0100
        /*012e*/ 	.byte	0x08
	.zero		1


	//   ....[11]....
        /*0130*/ 	.word	0x00000300
        /*0134*/ 	.word	0x000000ff
        /*0138*/ 	.word	0x000000b8
        /*013c*/ 	.short	0x0100
        /*013e*/ 	.byte	0x08
	.zero		1


	//   ....[12]....
        /*0140*/ 	.word	0x00000310
        /*0144*/ 	.word	0x000000ff
        /*0148*/ 	.word	0x00000030
        /*014c*/ 	.short	0x0100
        /*014e*/ 	.byte	0x08
	.zero		1


	//   ....[13]....
        /*0150*/ 	.word	0x00000320
        /*0154*/ 	.word	0x000000ff
        /*0158*/ 	.word	0x000000c0
        /*015c*/ 	.short	0x0100
        /*015e*/ 	.byte	0x08
	.zero		1


	//   ....[14]....
        /*0160*/ 	.word	0x00000330
        /*0164*/ 	.word	0x000000ff
        /*0168*/ 	.word	0x00000038
        /*016c*/ 	.short	0x0100
        /*016e*/ 	.byte	0x08
	.zero		1


	//   ....[15]....
        /*0170*/ 	.word	0x00000340
        /*0174*/ 	.word	0x000000ff
        /*0178*/ 	.word	0x000000c8
        /*017c*/ 	.short	0x0100
        /*017e*/ 	.byte	0x08
	.zero		1


	//   ....[16]....
        /*0180*/ 	.word	0x00000350
        /*0184*/ 	.word	0x000000ff
        /*0188*/ 	.word	0x00000040
        /*018c*/ 	.short	0x0100
        /*018e*/ 	.byte	0x08
	.zero		1


	//   ....[17]....
        /*0190*/ 	.word	0x00000360
        /*0194*/ 	.word	0x000000ff
        /*0198*/ 	.word	0x000000d0
        /*019c*/ 	.short	0x0100
        /*019e*/ 	.byte	0x08
	.zero		1


	//   ....[18]....
        /*01a0*/ 	.word	0x00000370
        /*01a4*/ 	.word	0x000000ff
        /*01a8*/ 	.word	0x00000048
        /*01ac*/ 	.short	0x0100
        /*01ae*/ 	.byte	0x08
	.zero		1


	//   ....[19]....
        /*01b0*/ 	.word	0x00000380
        /*01b4*/ 	.word	0x000000ff
        /*01b8*/ 	.word	0x000000d8
        /*01bc*/ 	.short	0x0100
        /*01be*/ 	.byte	0x08
	.zero		1


	//   ....[20]....
        /*01c0*/ 	.word	0x00000390
        /*01c4*/ 	.word	0x000000ff
        /*01c8*/ 	.word	0x00000050
        /*01cc*/ 	.short	0x0100
        /*01ce*/ 	.byte	0x08
	.zero		1


	//   ....[21]....
        /*01d0*/ 	.word	0x000003a0
        /*01d4*/ 	.word	0x000000ff
        /*01d8*/ 	.word	0x000000e0
        /*01dc*/ 	.short	0x0100
        /*01de*/ 	.byte	0x08
	.zero		1


	//   ....[22]....
        /*01e0*/ 	.word	0x000003b0
        /*01e4*/ 	.word	0x000000ff
        /*01e8*/ 	.word	0x00000058
        /*01ec*/ 	.short	0x0100
        /*01ee*/ 	.byte	0x08
	.zero		1


	//   ....[23]....
        /*01f0*/ 	.word	0x000003c0
        /*01f4*/ 	.word	0x000000ff
        /*01f8*/ 	.word	0x000000e8
        /*01fc*/ 	.short	0x0100
        /*01fe*/ 	.byte	0x08
	.zero		1


	//   ....[24]....
        /*0200*/ 	.word	0x000003d0
        /*0204*/ 	.word	0x000000ff
        /*0208*/ 	.word	0x00000060
        /*020c*/ 	.short	0x0100
        /*020e*/ 	.byte	0x08
	.zero		1


	//   ....[25]....
        /*0210*/ 	.word	0x000003e0
        /*0214*/ 	.word	0x000000ff
        /*0218*/ 	.word	0x000000f0
        /*021c*/ 	.short	0x0100
        /*021e*/ 	.byte	0x08
	.zero		1


	//   ....[26]....
        /*0220*/ 	.word	0x000003f0
        /*0224*/ 	.word	0x000000ff
        /*0228*/ 	.word	0x00000068
        /*022c*/ 	.short	0x0100
        /*022e*/ 	.byte	0x08
	.zero		1


	//   ....[27]....
        /*0230*/ 	.word	0x00000400
        /*0234*/ 	.word	0x000000ff
        /*0238*/ 	.word	0x000000f8
        /*023c*/ 	.short	0x0100
        /*023e*/ 	.byte	0x08
	.zero		1


	//   ....[28]....
        /*0240*/ 	.word	0x00000410
        /*0244*/ 	.word	0x000000ff
        /*0248*/ 	.word	0x00000070
        /*024c*/ 	.short	0x0100
        /*024e*/ 	.byte	0x08
	.zero		1


	//   ....[29]....
        /*0250*/ 	.word	0x00000420
        /*0254*/ 	.word	0x000000ff
        /*0258*/ 	.word	0x00000100
        /*025c*/ 	.short	0x0100
        /*025e*/ 	.byte	0x08
	.zero		1


	//   ....[30]....
        /*0260*/ 	.word	0x00000430
        /*0264*/ 	.word	0x000000ff
        /*0268*/ 	.word	0x00000078
        /*026c*/ 	.short	0x0100
        /*026e*/ 	.byte	0x08
	.zero		1


	//   ....[31]....
        /*0270*/ 	.word	0x00000440
        /*0274*/ 	.word	0x000000ff
        /*0278*/ 	.word	0x00000108
        /*027c*/ 	.short	0x0100
        /*027e*/ 	.byte	0x08
	.zero		1


	//   ....[32]....
        /*0280*/ 	.word	0x00000450
        /*0284*/ 	.word	0x000000ff
        /*0288*/ 	.word	0x00000080
        /*028c*/ 	.short	0x0100
        /*028e*/ 	.byte	0x08
	.zero		1


	//   ....[33]....
        /*0290*/ 	.word	0x00000460
        /*0294*/ 	.word	0x000000ff
        /*0298*/ 	.word	0x00000110
        /*029c*/ 	.short	0x0100
        /*029e*/ 	.byte	0x08
	.zero		1


	//   ....[34]....
        /*02a0*/ 	.word	0x00000470
        /*02a4*/ 	.word	0x000000ff
        /*02a8*/ 	.word	0x00000088
        /*02ac*/ 	.short	0x0100
        /*02ae*/ 	.byte	0x08
	.zero		1


	//   ....[35]....
        /*02b0*/ 	.word	0x00000480
        /*02b4*/ 	.word	0x000000ff
        /*02b8*/ 	.word	0x00000118
        /*02bc*/ 	.short	0x0100
        /*02be*/ 	.byte	0x08
	.zero		1


	//   ....[36]....
        /*02c0*/ 	.word	0x00000720
        /*02c4*/ 	.word	0x000000ff
        /*02c8*/ 	.word	0x00000130
        /*02cc*/ 	.short	0x0100
        /*02ce*/ 	.byte	0x06
	.zero		1


	//   ....[37]....
        /*02d0*/ 	.word	0x00000780
        /*02d4*/ 	.word	0x000000ff
        /*02d8*/ 	.word	0x00000138
        /*02dc*/ 	.short	0x0100
        /*02de*/ 	.byte	0x06
	.zero		1


	//   ....[38]....
        /*02e0*/ 	.word	0x000013e0
        /*02e4*/ 	.word	0x00000003
        /*02e8*/ 	.word	0x00000000
        /*02ec*/ 	.short	0x010a
        /*02ee*/ 	.byte	0x3f
	.zero		1


	//   ....[39]....
        /*02f0*/ 	.word	0x00001420
        /*02f4*/ 	.word	0x00000003
        /*02f8*/ 	.word	0x00000000
        /*02fc*/ 	.short	0x010a
        /*02fe*/ 	.byte	0x3f
	.zero		1


	//   ....[40]....
        /*0300*/ 	.word	0x000016f0
        /*0304*/ 	.word	0x00000005
        /*0308*/ 	.word	0x00000000
        /*030c*/ 	.short	0x010a
        /*030e*/ 	.byte	0x3f
	.zero		1


	//   ....[41]....
        /*0310*/ 	.word	0x00001730
        /*0314*/ 	.word	0x00000005
        /*0318*/ 	.word	0x00000000
        /*031c*/ 	.short	0x010a
        /*031e*/ 	.byte	0x3f
	.zero		1


	//   ....[42]....
        /*0320*/ 	.word	0x00001890
        /*0324*/ 	.word	0x00000004
        /*0328*/ 	.word	0x00000000
        /*032c*/ 	.short	0x0101
        /*032e*/ 	.byte	0x3f
	.zero		1


	//   ....[43]....
        /*0330*/ 	.word	0x00001a70
        /*0334*/ 	.word	0x00000000
        /*0338*/ 	.word	0x00000000
        /*033c*/ 	.short	0x0101
        /*033e*/ 	.byte	0x3f
	.zero		1


	//   ....[44]....
        /*0340*/ 	.word	0x000049b0
        /*0344*/ 	.word	0x0000000e
        /*0348*/ 	.word	0x00000090
        /*034c*/ 	.short	0x010a
        /*034e*/ 	.byte	0x3f
	.zero		1


	//   ....[45]....
        /*0350*/ 	.word	0x00004d30
        /*0354*/ 	.word	0x00000006
        /*0358*/ 	.word	0x00000138
        /*035c*/ 	.short	0x0101
        /*035e*/ 	.byte	0x3f
	.zero		1


	//   ....[46]....
        /*0360*/ 	.word	0x00005460
        /*0364*/ 	.word	0x00000007
        /*0368*/ 	.word	0x00000000
        /*036c*/ 	.short	0x010a
        /*036e*/ 	.byte	0x3f
	.zero		1


	//   ....[47]....
        /*0370*/ 	.word	0x000054e0
        /*0374*/ 	.word	0x00000009
        /*0378*/ 	.word	0x00000000
        /*037c*/ 	.short	0x010a
        /*037e*/ 	.byte	0x3f
	.zero		1


	//   ....[48]....
        /*0380*/ 	.word	0x00005570
        /*0384*/ 	.word	0x00000006
        /*0388*/ 	.word	0x00000000
        /*038c*/ 	.short	0x010a
        /*038e*/ 	.byte	0x3f
	.zero		1


	//   ....[49]....
        /*0390*/ 	.word	0x00005600
        /*0394*/ 	.word	0x00000009
        /*0398*/ 	.word	0x00000000
        /*039c*/ 	.short	0x010a
        /*039e*/ 	.byte	0x3f
	.zero		1


	//   ....[50]....
        /*03a0*/ 	.word	0x00005690
        /*03a4*/ 	.word	0x00000006
        /*03a8*/ 	.word	0x00000000
        /*03ac*/ 	.short	0x010a
        /*03ae*/ 	.byte	0x3f
	.zero		1


	//   ....[51]....
        /*03b0*/ 	.word	0x00005720
        /*03b4*/ 	.word	0x00000009
        /*03b8*/ 	.word	0x00000000
        /*03bc*/ 	.short	0x010a
        /*03be*/ 	.byte	0x3f
	.zero		1


	//   ....[52]....
        /*03c0*/ 	.word	0x000057b0
        /*03c4*/ 	.word	0x00000006
        /*03c8*/ 	.word	0x00000000
        /*03cc*/ 	.short	0x010a
        /*03ce*/ 	.byte	0x3f
	.zero		1


	//   ....[53]....
        /*03d0*/ 	.word	0x00005840
        /*03d4*/ 	.word	0x00000009
        /*03d8*/ 	.word	0x00000000
        /*03dc*/ 	.short	0x010a
        /*03de*/ 	.byte	0x3f
	.zero		1


	//   ....[54]....
        /*03e0*/ 	.word	0x000058d0
        /*03e4*/ 	.word	0x00000006
        /*03e8*/ 	.word	0x00000000
        /*03ec*/ 	.short	0x010a
        /*03ee*/ 	.byte	0x3f
	.zero		1


	//   ....[55]....
        /*03f0*/ 	.word	0x00005960
        /*03f4*/ 	.word	0x00000009
        /*03f8*/ 	.word	0x00000000
        /*03fc*/ 	.short	0x010a
        /*03fe*/ 	.byte	0x3f
	.zero		1


	//   ....[56]....
        /*0400*/ 	.word	0x000059f0
        /*0404*/ 	.word	0x00000006
        /*0408*/ 	.word	0x00000000
        /*040c*/ 	.short	0x010a
        /*040e*/ 	.byte	0x3f
	.zero		1


	//   ....[57]....
        /*0410*/ 	.word	0x00005a80
        /*0414*/ 	.word	0x00000009
        /*0418*/ 	.word	0x00000000
        /*041c*/ 	.short	0x010a
        /*041e*/ 	.byte	0x3f
	.zero		1


	//   ....[58]....
        /*0420*/ 	.word	0x00005b10
        /*0424*/ 	.word	0x00000006
        /*0428*/ 	.word	0x00000000
        /*042c*/ 	.short	0x010a
        /*042e*/ 	.byte	0x3f
	.zero		1


	//   ....[59]....
        /*0430*/ 	.word	0x00005ba0
        /*0434*/ 	.word	0x00000009
        /*0438*/ 	.word	0x00000000
        /*043c*/ 	.short	0x010a
        /*043e*/ 	.byte	0x3f
	.zero		1


	//   ....[60]....
        /*0440*/ 	.word	0x00005c30
        /*0444*/ 	.word	0x00000006
        /*0448*/ 	.word	0x00000000
        /*044c*/ 	.short	0x010a
        /*044e*/ 	.byte	0x3f
	.zero		1


	//   ....[61]....
        /*0450*/ 	.word	0x00005cc0
        /*0454*/ 	.word	0x00000009
        /*0458*/ 	.word	0x00000000
        /*045c*/ 	.short	0x010a
        /*045e*/ 	.byte	0x3f
	.zero		1


	//   ....[62]....
        /*0460*/ 	.word	0x00005d50
        /*0464*/ 	.word	0x00000006
        /*0468*/ 	.word	0x00000000
        /*046c*/ 	.short	0x010a
        /*046e*/ 	.byte	0x3f
	.zero		1


	//   ....[63]....
        /*0470*/ 	.word	0x00005de0
        /*0474*/ 	.word	0x00000003
        /*0478*/ 	.word	0x00000000
        /*047c*/ 	.short	0x010a
        /*047e*/ 	.byte	0x3f
	.zero		1


	//   ....[64]....
        /*0480*/ 	.word	0x00005e40
        /*0484*/ 	.word	0x00000003
        /*0488*/ 	.word	0x00000000
        /*048c*/ 	.short	0x010a
        /*048e*/ 	.byte	0x3f
	.zero		1


	//   ....[65]....
        /*0490*/ 	.word	0x00005e90
        /*0494*/ 	.word	0x00000005
        /*0498*/ 	.word	0x00000000
        /*049c*/ 	.short	0x010a
        /*049e*/ 	.byte	0x3f
	.zero		1


	//   ....[66]....
        /*04a0*/ 	.word	0x00005f60
        /*04a4*/ 	.word	0x0000000e
        /*04a8*/ 	.word	0x00000090
        /*04ac*/ 	.short	0x010a
        /*04ae*/ 	.byte	0x3f
	.zero		1


	//   ....[67]....
        /*04b0*/ 	.word	0x00006030
        /*04b4*/ 	.word	0x00000007
        /*04b8*/ 	.word	0x00000000
        /*04bc*/ 	.short	0x010a
        /*04be*/ 	.byte	0x3f
	.zero		1


	//   ....[68]....
        /*04c0*/ 	.word	0x00006080
        /*04c4*/ 	.word	0x00000009
        /*04c8*/ 	.word	0x00000000
        /*04cc*/ 	.short	0x010a
        /*04ce*/ 	.byte	0x3f
	.zero		1


	//   ....[69]....
        /*04d0*/ 	.word	0x000060d0
        /*04d4*/ 	.word	0x00000006
        /*04d8*/ 	.word	0x00000000
        /*04dc*/ 	.short	0x010a
        /*04de*/ 	.byte	0x3f
	.zero		1


	//   ....[70]....
        /*04e0*/ 	.word	0x00006120
        /*04e4*/ 	.word	0x00000009
        /*04e8*/ 	.word	0x00000000
        /*04ec*/ 	.short	0x010a
        /*04ee*/ 	.byte	0x3f
	.zero		1


	//   ....[71]....
        /*04f0*/ 	.word	0x00006170
        /*04f4*/ 	.word	0x00000006
        /*04f8*/ 	.word	0x00000000
        /*04fc*/ 	.short	0x010a
        /*04fe*/ 	.byte	0x3f
	.zero		1


	//   ....[72]....
        /*0500*/ 	.word	0x000061c0
        /*0504*/ 	.word	0x00000009
        /*0508*/ 	.word	0x00000000
        /*050c*/ 	.short	0x010a
        /*050e*/ 	.byte	0x3f
	.zero		1


	//   ....[73]....
        /*0510*/ 	.word	0x00006210
        /*0514*/ 	.word	0x00000006
        /*0518*/ 	.word	0x00000000
        /*051c*/ 	.short	0x010a
        /*051e*/ 	.byte	0x3f
	.zero		1


	//   ....[74]....
        /*0520*/ 	.word	0x00006260
        /*0524*/ 	.word	0x00000009
        /*0528*/ 	.word	0x00000000
        /*052c*/ 	.short	0x010a
        /*052e*/ 	.byte	0x3f
	.zero		1


	//   ....[75]....
        /*0530*/ 	.word	0x000062b0
        /*0534*/ 	.word	0x00000006
        /*0538*/ 	.word	0x00000000
        /*053c*/ 	.short	0x010a
        /*053e*/ 	.byte	0x3f
	.zero		1


	//   ....[76]....
        /*0540*/ 	.word	0x00006300
        /*0544*/ 	.word	0x00000009
        /*0548*/ 	.word	0x00000000
        /*054c*/ 	.short	0x010a
        /*054e*/ 	.byte	0x3f
	.zero		1


	//   ....[77]....
        /*0550*/ 	.word	0x00006350
        /*0554*/ 	.word	0x00000006
        /*0558*/ 	.word	0x00000000
        /*055c*/ 	.short	0x010a
        /*055e*/ 	.byte	0x3f
	.zero		1


	//   ....[78]....
        /*0560*/ 	.word	0x000063a0
        /*0564*/ 	.word	0x00000009
        /*0568*/ 	.word	0x00000000
        /*056c*/ 	.short	0x010a
        /*056e*/ 	.byte	0x3f
	.zero		1


	//   ....[79]....
        /*0570*/ 	.word	0x000063f0
        /*0574*/ 	.word	0x00000006
        /*0578*/ 	.word	0x00000000
        /*057c*/ 	.short	0x010a
        /*057e*/ 	.byte	0x3f
	.zero		1


	//   ....[80]....
        /*0580*/ 	.word	0x00006440
        /*0584*/ 	.word	0x00000009
        /*0588*/ 	.word	0x00000000
        /*058c*/ 	.short	0x010a
        /*058e*/ 	.byte	0x3f
	.zero		1


	//   ....[81]....
        /*0590*/ 	.word	0x00006490
        /*0594*/ 	.word	0x00000006
        /*0598*/ 	.word	0x00000000
        /*059c*/ 	.short	0x010a
        /*059e*/ 	.byte	0x3f
	.zero		1


	//   ....[82]....
        /*05a0*/ 	.word	0x000064e0
        /*05a4*/ 	.word	0x00000009
        /*05a8*/ 	.word	0x00000000
        /*05ac*/ 	.short	0x010a
        /*05ae*/ 	.byte	0x3f
	.zero		1


	//   ....[83]....
        /*05b0*/ 	.word	0x00006530
        /*05b4*/ 	.word	0x00000006
        /*05b8*/ 	.word	0x00000000
        /*05bc*/ 	.short	0x010a
        /*05be*/ 	.byte	0x3f
	.zero		1


	//----- nvinfo : EIATTR_NUM_MBARRIERS
	.align		4
.L_35:
        /*05c0*/ 	.byte	0x03, 0x38
        /*05c2*/ 	.short	0x0026


	//----- nvinfo : EIATTR_EXIT_INSTR_OFFSETS
	.align		4
        /*05c4*/ 	.byte	0x04, 0x1c
        /*05c6*/ 	.short	(.L_37 - .L_36)


	//   ....[0]....
.L_36:
        /*05c8*/ 	.word	0x000007d0


	//   ....[1]....
        /*05cc*/ 	.word	0x00001090


	//   ....[2]....
        /*05d0*/ 	.word	0x00004020


	//   ....[3]....
        /*05d4*/ 	.word	0x00004650


	//   ....[4]....
        /*05d8*/ 	.word	0x00005e30


	//----- nvinfo : EIATTR_MAX_THREADS
	.align		4
.L_37:
        /*05dc*/ 	.byte	0x04, 0x05
        /*05de*/ 	.short	(.L_39 - .L_38)
.L_38:
        /*05e0*/ 	.word	0x00000180
        /*05e4*/ 	.word	0x00000001
        /*05e8*/ 	.word	0x00000001


	//----- nvinfo : EIATTR_CRS_STACK_SIZE
	.align		4
.L_39:
        /*05ec*/ 	.byte	0x04, 0x1e
        /*05ee*/ 	.short	(.L_41 - .L_40)
.L_40:
        /*05f0*/ 	.word	0x00000000


	//----- nvinfo : EIATTR_CBANK_PARAM_SIZE
	.align		4
.L_41:
        /*05f4*/ 	.byte	0x03, 0x19
        /*05f6*/ 	.short	0x0470


	//----- nvinfo : EIATTR_PARAM_CBANK
	.align		4
        /*05f8*/ 	.byte	0x04, 0x0a
        /*05fa*/ 	.short	(.L_43 - .L_42)
	.align		4
.L_42:
        /*05fc*/ 	.word	index@(.nv.constant0._ZN7cutlass13device_kernelINS_4gemm6kernel13GemmUniversalIN4cute5tupleIJiiiiEEENS1_10collective13CollectiveMmaINS1_34MainloopSm90TmaGmmaWarpSpecializedILi18ENS5_IJNS4_1CILi1EEESB_SB_EEENS1_35KernelTmaWarpSpecializedCooperativeEEENS5_IJNSA_ILi128EEENSA_ILi64EEESG_EEEaNS5_IJlSB_lEEEaSI_NS4_8TiledMMAINS4_8MMA_AtomIJNS4_4SM904GMMA26MMA_64x64x32_S32S8S8_SS_TNEEEENS4_6LayoutINS5_IJNSA_ILi2EEESB_SB_EEENS5_IJSB_NSA_ILi0EEESS_EEEEENS5_IJNS4_10UnderscoreESV_SV_EEEEENS4_13SM90_TMA_LOADENS4_14ComposedLayoutINS4_7SwizzleILi2ELi4ELi3EEENS4_18smem_ptr_flag_bitsILi8EEENSP_INS5_IJNSA_ILi8EEESG_EEENS5_IJSG_SB_EEEEEEEvNS4_8identityESY_S18_vS19_EENS_8epilogue10collective6detail29Sm90TmaWarpSpecializedAdapterINS1C_15DefaultEpilogueIaSI_SI_NS1B_6thread17LinearCombinationIaLi1EiiLNS1G_9ScaleType4KindE0ELNS_15FloatRoundStyleE2EaEENS1_15EpilogueDefaultEEEEEvvEEEEvNT_6ParamsE)
        /*0600*/ 	.short	0x0210
        /*0602*/ 	.short	0x0470


	//----- nvinfo : EIATTR_SW_WAR
	.align		4
.L_43:
        /*0604*/ 	.byte	0x04, 0x36
        /*0606*/ 	.short	(.L_45 - .L_44)
.L_44:
        /*0608*/ 	.word	0x00000008
.L_45:


//--------------------- .nv.callgraph             --------------------------
	.section	.nv.callgraph,"",@"SHT_CUDA_CALLGRAPH"
	.align	4
	.sectionentsize	8
	.align		4
        /*0000*/ 	.word	0x00000000
	.align		4
        /*0004*/ 	.word	0xffffffff
	.align		4
        /*0008*/ 	.word	index@(_ZN7cutlass13device_kernelINS_4gemm6kernel13GemmUniversalIN4cute5tupleIJiiiiEEENS1_10collective13CollectiveMmaINS1_34MainloopSm90TmaGmmaWarpSpecializedILi18ENS5_IJNS4_1CILi1EEESB_SB_EEENS1_35KernelTmaWarpSpecializedCooperativeEEENS5_IJNSA_ILi128EEENSA_ILi64EEESG_EEEaNS5_IJlSB_lEEEaSI_NS4_8TiledMMAINS4_8MMA_AtomIJNS4_4SM904GMMA26MMA_64x64x32_S32S8S8_SS_TNEEEENS4_6LayoutINS5_IJNSA_ILi2EEESB_SB_EEENS5_IJSB_NSA_ILi0EEESS_EEEEENS5_IJNS4_10UnderscoreESV_SV_EEEEENS4_13SM90_TMA_LOADENS4_14ComposedLayoutINS4_7SwizzleILi2ELi4ELi3EEENS4_18smem_ptr_flag_bitsILi8EEENSP_INS5_IJNSA_ILi8EEESG_EEENS5_IJSG_SB_EEEEEEEvNS4_8identityESY_S18_vS19_EENS_8epilogue10collective6detail29Sm90TmaWarpSpecializedAdapterINS1C_15DefaultEpilogueIaSI_SI_NS1B_6thread17LinearCombinationIaLi1EiiLNS1G_9ScaleType4KindE0ELNS_15FloatRoundStyleE2EaEENS1_15EpilogueDefaultEEEEEvvEEEEvNT_6ParamsE)
	.align		4
        /*000c*/ 	.word	index@(__assertfail)
	.align		4
        /*0010*/ 	.word	0x00000000
	.align		4
        /*0014*/ 	.word	0xfffffffe
	.align		4
        /*0018*/ 	.word	0x00000000
	.align		4
        /*001c*/ 	.word	0xfffffffd
	.align		4
        /*0020*/ 	.word	0x00000000
	.align		4
        /*0024*/ 	.word	0xfffffffc


//--------------------- .nv.constant4             --------------------------
	.section	.nv.constant4,"a",@progbits
	.align	8
	.align		8
.nv.constant4:
        /*0000*/ 	.dword	__assertfail
	.align		8
        /*0008*/ 	.dword	__unnamed_1
	.align		8
        /*0010*/ 	.dword	_ZN39_INTERNAL_40cb07dd_4_k_cu_67d5022a_42804cuda3std3__45__cpo5beginE
	.align		8
        /*0018*/ 	.dword	_ZN39_INTERNAL_40cb07dd_4_k_cu_67d5022a_42804cuda3std3__45__cpo3endE
	.align		8
        /*0020*/ 	.dword	_ZN39_INTERNAL_40cb07dd_4_k_cu_67d5022a_42804cuda3std3__45__cpo6cbeginE
	.align		8
        /*0028*/ 	.dword	_ZN39_INTERNAL_40cb07dd_4_k_cu_67d5022a_42804cuda3std3__45__cpo4cendE
	.align		8
        /*0030*/ 	.dword	_ZN39_INTERNAL_40cb07dd_4_k_cu_67d5022a_42804cuda3std3__441_GLOBAL__N__40cb07dd_4_k_cu_67d5022a_42806ignoreE
	.align		8
        /*0038*/ 	.dword	_ZN39_INTERNAL_40cb07dd_4_k_cu_67d5022a_42804cuda3std3__419piecewise_constructE
	.align		8
        /*0040*/ 	.dword	_ZN39_INTERNAL_40cb07dd_4_k_cu_67d5022a_42804cuda3std3__48in_placeE
	.align		8
        /*0048*/ 	.dword	_ZN39_INTERNAL_40cb07dd_4_k_cu_67d5022a_42804cuda3std6ranges3__45__cpo4swapE
	.align		8
        /*0050*/ 	.dword	_ZN39_INTERNAL_40cb07dd_4_k_cu_67d5022a_42804cuda3std6ranges3__45__cpo9iter_moveE
	.align		8
        /*0058*/ 	.dword	_ZN39_INTERNAL_40cb07dd_4_k_cu_67d5022a_42804cute7productE
	.align		8
        /*0060*/ 	.dword	_ZN39_INTERNAL_40cb07dd_4_k_cu_67d5022a_42804cute1_E
	.align		8
        /*0068*/ 	.dword	$str$22
	.align		8
        /*0070*/ 	.dword	$str$23


//--------------------- .text._ZN7cutlass13device_kernelINS_4gemm6kernel13GemmUniversalIN4cute5tupleIJiiiiEEENS1_10collective13CollectiveMmaINS1_34MainloopSm90TmaGmmaWarpSpecializedILi18ENS5_IJNS4_1CILi1EEESB_SB_EEENS1_35KernelTmaWarpSpecializedCooperativeEEENS5_IJNSA_ILi128EEENSA_ILi64EEESG_EEEaNS5_IJlSB_lEEEaSI_NS4_8TiledMMAINS4_8MMA_AtomIJNS4_4SM904GMMA26MMA_64x64x32_S32S8S8_SS_TNEEEENS4_6LayoutINS5_IJNSA_ILi2EEESB_SB_EEENS5_IJSB_NSA_ILi0EEESS_EEEEENS5_IJNS4_10UnderscoreESV_SV_EEEEENS4_13SM90_TMA_LOADENS4_14ComposedLayoutINS4_7SwizzleILi2ELi4ELi3EEENS4_18smem_ptr_flag_bitsILi8EEENSP_INS5_IJNSA_ILi8EEESG_EEENS5_IJSG_SB_EEEEEEEvNS4_8identityESY_S18_vS19_EENS_8epilogue10collective6detail29Sm90TmaWarpSpecializedAdapterINS1C_15DefaultEpilogueIaSI_SI_NS1B_6thread17LinearCombinationIaLi1EiiLNS1G_9ScaleType4KindE0ELNS_15FloatRoundStyleE2EaEENS1_15EpilogueDefaultEEEEEvvEEEEvNT_6ParamsE --------------------------
	.section	.text._ZN7cutlass13device_kernelINS_4gemm6kernel13GemmUniversalIN4cute5tupleIJiiiiEEENS1_10collective13CollectiveMmaINS1_34MainloopSm90TmaGmmaWarpSpecializedILi18ENS5_IJNS4_1CILi1EEESB_SB_EEENS1_35KernelTmaWarpSpecializedCooperativeEEENS5_IJNSA_ILi128EEENSA_ILi64EEESG_EEEaNS5_IJlSB_lEEEaSI_NS4_8TiledMMAINS4_8MMA_AtomIJNS4_4SM904GMMA26MMA_64x64x32_S32S8S8_SS_TNEEEENS4_6LayoutINS5_IJNSA_ILi2EEESB_SB_EEENS5_IJSB_NSA_ILi0EEESS_EEEEENS5_IJNS4_10UnderscoreESV_SV_EEEEENS4_13SM90_TMA_LOADENS4_14ComposedLayoutINS4_7SwizzleILi2ELi4ELi3EEENS4_18smem_ptr_flag_bitsILi8EEENSP_INS5_IJNSA_ILi8EEESG_EEENS5_IJSG_SB_EEEEEEEvNS4_8identityESY_S18_vS19_EENS_8epilogue10collective6detail29Sm90TmaWarpSpecializedAdapterINS1C_15DefaultEpilogueIaSI_SI_NS1B_6thread17LinearCombinationIaLi1EiiLNS1G_9ScaleType4KindE0ELNS_15FloatRoundStyleE2EaEENS1_15EpilogueDefaultEEEEEvvEEEEvNT_6ParamsE,"ax",@progbits
	.align	128
.text._ZN7cutlass13device_kernelINS_4gemm6kernel13GemmUniversalIN4cute5tupleIJiiiiEEENS1_10collective13CollectiveMmaINS1_34MainloopSm90TmaGmmaWarpSpecializedILi18ENS5_IJNS4_1CILi1EEESB_SB_EEENS1_35KernelTmaWarpSpecializedCooperativeEEENS5_IJNSA_ILi128EEENSA_ILi64EEESG_EEEaNS5_IJlSB_lEEEaSI_NS4_8TiledMMAINS4_8MMA_AtomIJNS4_4SM904GMMA26MMA_64x64x32_S32S8S8_SS_TNEEEENS4_6LayoutINS5_IJNSA_ILi2EEESB_SB_EEENS5_IJSB_NSA_ILi0EEESS_EEEEENS5_IJNS4_10UnderscoreESV_SV_EEEEENS4_13SM90_TMA_LOADENS4_14ComposedLayoutINS4_7SwizzleILi2ELi4ELi3EEENS4_18smem_ptr_flag_bitsILi8EEENSP_INS5_IJNSA_ILi8EEESG_EEENS5_IJSG_SB_EEEEEEEvNS4_8identityESY_S18_vS19_EENS_8epilogue10collective6detail29Sm90TmaWarpSpecializedAdapterINS1C_15DefaultEpilogueIaSI_SI_NS1B_6thread17LinearCombinationIaLi1EiiLNS1G_9ScaleType4KindE0ELNS_15FloatRoundStyleE2EaEENS1_15EpilogueDefaultEEEEEvvEEEEvNT_6ParamsE:
        .type           _ZN7cutlass13device_kernelINS_4gemm6kernel13GemmUniversalIN4cute5tupleIJiiiiEEENS1_10collective13CollectiveMmaINS1_34MainloopSm90TmaGmmaWarpSpecializedILi18ENS5_IJNS4_1CILi1EEESB_SB_EEENS1_35KernelTmaWarpSpecializedCooperativeEEENS5_IJNSA_ILi128EEENSA_ILi64EEESG_EEEaNS5_IJlSB_lEEEaSI_NS4_8TiledMMAINS4_8MMA_AtomIJNS4_4SM904GMMA26MMA_64x64x32_S32S8S8_SS_TNEEEENS4_6LayoutINS5_IJNSA_ILi2EEESB_SB_EEENS5_IJSB_NSA_ILi0EEESS_EEEEENS5_IJNS4_10UnderscoreESV_SV_EEEEENS4_13SM90_TMA_LOADENS4_14ComposedLayoutINS4_7SwizzleILi2ELi4ELi3EEENS4_18smem_ptr_flag_bitsILi8EEENSP_INS5_IJNSA_ILi8EEESG_EEENS5_IJSG_SB_EEEEEEEvNS4_8identityESY_S18_vS19_EENS_8epilogue10collective6detail29Sm90TmaWarpSpecializedAdapterINS1C_15DefaultEpilogueIaSI_SI_NS1B_6thread17LinearCombinationIaLi1EiiLNS1G_9ScaleType4KindE0ELNS_15FloatRoundStyleE2EaEENS1_15EpilogueDefaultEEEEEvvEEEEvNT_6ParamsE,@function
        .size           _ZN7cutlass13device_kernelINS_4gemm6kernel13GemmUniversalIN4cute5tupleIJiiiiEEENS1_10collective13CollectiveMmaINS1_34MainloopSm90TmaGmmaWarpSpecializedILi18ENS5_IJNS4_1CILi1EEESB_SB_EEENS1_35KernelTmaWarpSpecializedCooperativeEEENS5_IJNSA_ILi128EEENSA_ILi64EEESG_EEEaNS5_IJlSB_lEEEaSI_NS4_8TiledMMAINS4_8MMA_AtomIJNS4_4SM904GMMA26MMA_64x64x32_S32S8S8_SS_TNEEEENS4_6LayoutINS5_IJNSA_ILi2EEESB_SB_EEENS5_IJSB_NSA_ILi0EEESS_EEEEENS5_IJNS4_10UnderscoreESV_SV_EEEEENS4_13SM90_TMA_LOADENS4_14ComposedLayoutINS4_7SwizzleILi2ELi4ELi3EEENS4_18smem_ptr_flag_bitsILi8EEENSP_INS5_IJNSA_ILi8EEESG_EEENS5_IJSG_SB_EEEEEEEvNS4_8identityESY_S18_vS19_EENS_8epilogue10collective6detail29Sm90TmaWarpSpecializedAdapterINS1C_15DefaultEpilogueIaSI_SI_NS1B_6thread17LinearCombinationIaLi1EiiLNS1G_9ScaleType4KindE0ELNS_15FloatRoundStyleE2EaEENS1_15EpilogueDefaultEEEEEvvEEEEvNT_6ParamsE,(.L_x_163 - _ZN7cutlass13device_kernelINS_4gemm6kernel13GemmUniversalIN4cute5tupleIJiiiiEEENS1_10collective13CollectiveMmaINS1_34MainloopSm90TmaGmmaWarpSpecializedILi18ENS5_IJNS4_1CILi1EEESB_SB_EEENS1_35KernelTmaWarpSpecializedCooperativeEEENS5_IJNSA_ILi128EEENSA_ILi64EEESG_EEEaNS5_IJlSB_lEEEaSI_NS4_8TiledMMAINS4_8MMA_AtomIJNS4_4SM904GMMA26MMA_64x64x32_S32S8S8_SS_TNEEEENS4_6LayoutINS5_IJNSA_ILi2EEESB_SB_EEENS5_IJSB_NSA_ILi0EEESS_EEEEENS5_IJNS4_10UnderscoreESV_SV_EEEEENS4_13SM90_TMA_LOADENS4_14ComposedLayoutINS4_7SwizzleILi2ELi4ELi3EEENS4_18smem_ptr_flag_bitsILi8EEENSP_INS5_IJNSA_ILi8EEESG_EEENS5_IJSG_SB_EEEEEEEvNS4_8identityESY_S18_vS19_EENS_8epilogue10collective6detail29Sm90TmaWarpSpecializedAdapterINS1C_15DefaultEpilogueIaSI_SI_NS1B_6thread17LinearCombinationIaLi1EiiLNS1G_9ScaleType4KindE0ELNS_15FloatRoundStyleE2EaEENS1_15EpilogueDefaultEEEEEvvEEEEvNT_6ParamsE)
        .other          _ZN7cutlass13device_kernelINS_4gemm6kernel13GemmUniversalIN4cute5tupleIJiiiiEEENS1_10collective13CollectiveMmaINS1_34MainloopSm90TmaGmmaWarpSpecializedILi18ENS5_IJNS4_1CILi1EEESB_SB_EEENS1_35KernelTmaWarpSpecializedCooperativeEEENS5_IJNSA_ILi128EEENSA_ILi64EEESG_EEEaNS5_IJlSB_lEEEaSI_NS4_8TiledMMAINS4_8MMA_AtomIJNS4_4SM904GMMA26MMA_64x64x32_S32S8S8_SS_TNEEEENS4_6LayoutINS5_IJNSA_ILi2EEESB_SB_EEENS5_IJSB_NSA_ILi0EEESS_EEEEENS5_IJNS4_10UnderscoreESV_SV_EEEEENS4_13SM90_TMA_LOADENS4_14ComposedLayoutINS4_7SwizzleILi2ELi4ELi3EEENS4_18smem_ptr_flag_bitsILi8EEENSP_INS5_IJNSA_ILi8EEESG_EEENS5_IJSG_SB_EEEEEEEvNS4_8identityESY_S18_vS19_EENS_8epilogue10collective6detail29Sm90TmaWarpSpecializedAdapterINS1C_15DefaultEpilogueIaSI_SI_NS1B_6thread17LinearCombinationIaLi1EiiLNS1G_9ScaleType4KindE0ELNS_15FloatRoundStyleE2EaEENS1_15EpilogueDefaultEEEEEvvEEEEvNT_6ParamsE,@"STO_CUDA_ENTRY STV_DEFAULT"
_ZN7cutlass13device_kernelINS_4gemm6kernel13GemmUniversalIN4cute5tupleIJiiiiEEENS1_10collective13CollectiveMmaINS1_34MainloopSm90TmaGmmaWarpSpecializedILi18ENS5_IJNS4_1CILi1EEESB_SB_EEENS1_35KernelTmaWarpSpecializedCooperativeEEENS5_IJNSA_ILi128EEENSA_ILi64EEESG_EEEaNS5_IJlSB_lEEEaSI_NS4_8TiledMMAINS4_8MMA_AtomIJNS4_4SM904GMMA26MMA_64x64x32_S32S8S8_SS_TNEEEENS4_6LayoutINS5_IJNSA_ILi2EEESB_SB_EEENS5_IJSB_NSA_ILi0EEESS_EEEEENS5_IJNS4_10UnderscoreESV_SV_EEEEENS4_13SM90_TMA_LOADENS4_14ComposedLayoutINS4_7SwizzleILi2ELi4ELi3EEENS4_18smem_ptr_flag_bitsILi8EEENSP_INS5_IJNSA_ILi8EEESG_EEENS5_IJSG_SB_EEEEEEEvNS4_8identityESY_S18_vS19_EENS_8epilogue10collective6detail29Sm90TmaWarpSpecializedAdapterINS1C_15DefaultEpilogueIaSI_SI_NS1B_6thread17LinearCombinationIaLi1EiiLNS1G_9ScaleType4KindE0ELNS_15FloatRoundStyleE2EaEENS1_15EpilogueDefaultEEEEEvvEEEEvNT_6ParamsE:
[----:B------:R-:W0:Y:S01]  /*0000*/  LDC R1, c[0x0][0x28] ;  /* 0x00000a00ff017b82 */ /* 0x000e220000000800 */
[----:B------:R-:W1:Y:S01]  /*0010*/  S2R R18, SR_TID.X ;  /* 0x0000000000127919 */ /* 0x000e620000002100 */
[----:B------:R-:W-:Y:S01]  /*0020*/  ELECT P0, URZ, PT ;  /* 0x00000000003f782f */ /* 0x000fe20003800000 */
[----:B------:R-:W-:Y:S01]  /*0030*/  BSSY B0, `(.L_x_0) ;  /* 0x000000f000007945 */ /* 0x000fe20003800000 */
[--C-:B-1----:R-:W-:Y:S02]  /*0040*/  SHF.R.U32.HI R0, RZ, 0x5, R18.reuse ;  /* 0x00000005ff007819 */ /* 0x102fe40000011612 */
[----:B------:R-:W-:-:S03]  /*0050*/  SHF.R.U32.HI R2, RZ, 0x7, R18 ;  /* 0x00000007ff027819 */ /* 0x000fc60000011612 */
[----:B------:R-:W1:Y:S04]  /*0060*/  SHFL.IDX PT, R5, R0, RZ, 0x1f ;  /* 0x00001fff00057589 */ /* 0x000e6800000e0000 */
[----:B------:R2:W3:Y:S01]  /*0070*/  SHFL.IDX PT, R8, R2, RZ, 0x1f ;  /* 0x00001fff02087589 */ /* 0x0004e200000e0000 */
[----:B-1----:R-:W-:-:S13]  /*0080*/  ISETP.NE.OR P0, PT, R5, RZ, !P0 ;  /* 0x000000ff0500720c */ /* 0x002fda0004705670 */
[----:B0-23--:R-:W-:Y:S05]  /*0090*/  @P0 BRA `(.L_x_1) ;  /* 0x0000000000200947 */ /* 0x00dfea0003800000 */
[----:B------:R-:W-:Y:S02]  /*00a0*/  ULDC.64 UR4, c[0x0][0x198] ;  /* 0x0000660000047ab9 */ /* 0x000fe40000000a00 */
[----:B------:R-:W-:Y:S02]  /*00b0*/  UIADD3 UR6, UP0, UR4, 0xf0, URZ ;  /* 0x000000f004067890 */ /* 0x000fe4000ff1e03f */
[----:B------:R-:W-:Y:S02]  /*00c0*/  UIADD3 UR4, UP1, UR4, 0x1f0, URZ ;  /* 0x000001f004047890 */ /* 0x000fe4000ff3e03f */
[----:B------:R-:W-:Y:S02]  /*00d0*/  UIADD3.X UR7, URZ, UR5, URZ, UP0, !UPT ;  /* 0x000000053f077290 */ /* 0x000fe400087fe43f */
[----:B------:R-:W-:-:S07]  /*00e0*/  UIADD3.X UR5, URZ, UR5, URZ, UP1, !UPT ;  /* 0x000000053f057290 */ /* 0x000fce0008ffe43f */
[----:B------:R0:W-:Y:S02]  /*00f0*/  UTMACCTL.PF [UR6] ;  /* 0x00000000060079b9 */ /* 0x0001e40008040000 */
[----:B------:R0:W-:Y:S02]  /*0100*/  UTMACCTL.PF [UR4] ;  /* 0x00000000040079b9 */ /* 0x0001e40008040000 */
[----:B0-----:R-:W-:Y:S01]  /*0110*/  NOP ;  /* 0x0000000000007918 */ /* 0x001fe20000000000 */
.L_x_1:
[----:B------:R-:W-:Y:S05]  /*0120*/  BSYNC B0 ;  /* 0x0000000000007941 */ /* 0x000fea0003800000 */
.L_x_0:
[----:B------:R-:W0:Y:S02]  /*0130*/  SHFL.IDX PT, R2, R0, RZ, 0x1f ;  /* 0x00001fff00027589 */ /* 0x000e2400000e0000 */
[----:B0-----:R-:W-:-:S13]  /*0140*/  ISETP.NE.AND P0, PT, R2, RZ, PT ;  /* 0x000000ff0200720c */ /* 0x001fda0003f05270 */
[----:B------:R-:W-:Y:S05]  /*0150*/  @P0 BRA `(.L_x_2) ;  /* 0x0000000000d40947 */ /* 0x000fea0003800000 */
[----:B------:R-:W-:Y:S01]  /*0160*/  ELECT P0, URZ, PT ;  /* 0x00000000003f782f */ /* 0x000fe20003800000 */
[----:B------:R-:W-:-:S12]  /*0170*/  BSSY B0, `(.L_x_2) ;  /* 0x0000033000007945 */ /* 0x000fd80003800000 */
[----:B------:R-:W-:Y:S05]  /*0180*/  @!P0 BRA `(.L_x_3) ;  /* 0x0000000000c48947 */ /* 0x000fea0003800000 */
[----:B------:R-:W0:Y:S01]  /*0190*/  S2UR UR8, SR_CgaCtaId ;  /* 0x00000000000879c3 */ /* 0x000e220000008800 */
[----:B------:R-:W-:Y:S01]  /*01a0*/  UMOV UR4, 0x400 ;  /* 0x0000040000047882 */ /* 0x000fe20000000000 */
[----:B------:R-:W-:Y:S01]  /*01b0*/  UMOV UR5, 0x1 ;  /* 0x0000000100057882 */ /* 0x000fe20000000000 */
[----:B------:R-:W-:Y:S02]  /*01c0*/  UMOV UR6, 0x100 ;  /* 0x0000010000067882 */ /* 0x000fe40000000000 */
[----:B------:R-:W-:-:S04]  /*01d0*/  UIADD3 UR6, -UR6, 0x100000, URZ ;  /* 0x0010000006067890 */ /* 0x000fc8000fffe13f */
[----:B------:R-:W-:Y:S02]  /*01e0*/  USHF.L.U32 UR7, UR6, 0xb, URZ ;  /* 0x0000000b06077899 */ /* 0x000fe4000800063f */
[----:B------:R-:W-:Y:S02]  /*01f0*/  USHF.L.U32 UR6, UR6, 0x1, URZ ;  /* 0x0000000106067899 */ /* 0x000fe4000800063f */
[----:B0-----:R-:W-:Y:S02]  /*0200*/  ULEA UR8, UR8, UR4, 0x18 ;  /* 0x0000000408087291 */ /* 0x001fe4000f8ec03f */
[----:B------:R-:W-:-:S04]  /*0210*/  UIADD3 UR4, -UR5, 0x100000, URZ ;  /* 0x0010000005047890 */ /* 0x000fc8000fffe13f */
[----:B------:R-:W-:Y:S02]  /*0220*/  USHF.L.U32 UR5, UR4, 0xb, URZ ;  /* 0x0000000b04057899 */ /* 0x000fe4000800063f */
[----:B------:R-:W-:Y:S01]  /*0230*/  USHF.L.U32 UR4, UR4, 0x1, URZ ;  /* 0x0000000104047899 */ /* 0x000fe2000800063f */
[----:B------:R-:W0:Y:S11]  /*0240*/  FENCE.VIEW.ASYNC.S ;  /* 0x00000000000073c6 */ /* 0x000e360000000000 */
[----:B0-----:R0:W1:Y:S01]  /*0250*/  SYNCS.EXCH.64 URZ, [UR8], UR4 ;  /* 0x00000004083f75b2 */ /* 0x0010620008000100 */
[----:B------:R0:W2:Y:S01]  /*0260*/  SYNCS.EXCH.64 URZ, [UR8+0x90], UR6 ;  /* 0x00009006083f75b2 */ /* 0x0000a20008000100 */
[----:B------:R0:W3:Y:S01]  /*0270*/  SYNCS.EXCH.64 URZ, [UR8+0x8], UR4 ;  /* 0x00000804083f75b2 */ /* 0x0000e20008000100 */
[----:B------:R0:W4:Y:S01]  /*0280*/  SYNCS.EXCH.64 URZ, [UR8+0x98], UR6 ;  /* 0x00009806083f75b2 */ /* 0x0001220008000100 */
[----:B------:R0:W0:Y:S01]  /*0290*/  SYNCS.EXCH.64 URZ, [UR8+0x10], UR4 ;  /* 0x00001004083f75b2 */ /* 0x0000220008000100 */
        /* <DEDUP_REMOVED lines=31> */
[----:B-1234-:R-:W-:Y:S01]  /*0490*/  NOP ;  /* 0x0000000000007918 */ /* 0x01efe20000000000 */
.L_x_3:
[----:B0-----:R-:W-:Y:S05]  /*04a0*/  BSYNC B0 ;  /* 0x0000000000007941 */ /* 0x001fea0003800000 */
.L_x_2:
[----:B------:R-:W0:Y:S01]  /*04b0*/  SHFL.IDX PT, R0, R0, RZ, 0x1f ;  /* 0x00001fff00007589 */ /* 0x000e2200000e0000 */
[----:B------:R-:W-:Y:S01]  /*04c0*/  ELECT P0, URZ, PT ;  /* 0x00000000003f782f */ /* 0x000fe20003800000 */
[----:B------:R-:W1:Y:S01]  /*04d0*/  LDC R2, c[0x0][0x65c] ;  /* 0x00019700ff027b82 */ /* 0x000e620000000800 */
[----:B------:R-:W-:Y:S01]  /*04e0*/  SHF.R.S32.HI R6, RZ, 0x1f, R5 ;  /* 0x0000001fff067819 */ /* 0x000fe20000011405 */
[----:B------:R-:W2:Y:S01]  /*04f0*/  S2R R3, SR_CTAID.Y ;  /* 0x0000000000037919 */ /* 0x000ea20000002600 */
[----:B------:R-:W-:Y:S01]  /*0500*/  UMOV UR4, 0x20 ;  /* 0x0000002000047882 */ /* 0x000fe20000000000 */
[----:B------:R-:W-:Y:S01]  /*0510*/  ISETP.NE.AND P2, PT, R8, RZ, PT ;  /* 0x000000ff0800720c */ /* 0x000fe20003f45270 */
[----:B------:R-:W-:Y:S01]  /*0520*/  NOP ;  /* 0x0000000000007918 */ /* 0x000fe20000000000 */
[----:B------:R-:W3:Y:S01]  /*0530*/  S2R R4, SR_CTAID.X ;  /* 0x0000000000047919 */ /* 0x000ee20000002500 */
[----:B------:R-:W-:Y:S01]  /*0540*/  LEA.HI R6, R6, R5, RZ, 0x2 ;  /* 0x0000000506067211 */ /* 0x000fe200078f10ff */
[----:B------:R-:W-:Y:S01]  /*0550*/  NOP ;  /* 0x0000000000007918 */ /* 0x000fe20000000000 */
[----:B0-----:R-:W-:-:S02]  /*0560*/  ISETP.NE.OR P0, PT, R0, RZ, !P0 ;  /* 0x000000ff0000720c */ /* 0x001fc40004705670 */
[----:B-1----:R-:W-:-:S04]  /*0570*/  ISETP.NE.AND P3, PT, R2, 0x1, PT ;  /* 0x000000010200780c */ /* 0x002fc80003f65270 */
[----:B------:R-:W-:Y:S02]  /*0580*/  P2R R0, PR, RZ, 0x8 ;  /* 0x00000008ff007803 */ /* 0x000fe40000000000 */
[----:B------:R-:W-:-:S05]  /*0590*/  LOP3.LUT R0, R6, 0xfffffffc, RZ, 0xc0, !PT ;  /* 0xfffffffc06007812 */ /* 0x000fca00078ec0ff */
[----:B------:R-:W-:Y:S01]  /*05a0*/  VOTEU.ALL UP0, P0 ;  /* 0x00000000003f7886 */ /* 0x000fe20000000000 */
[----:B------:R-:W-:Y:S01]  /*05b0*/  IMAD.IADD R0, R5, 0x1, -R0 ;  /* 0x0000000105007824 */ /* 0x000fe200078e0a00 */
[----:B------:R-:W3:Y:S01]  /*05c0*/  @P3 LDC R17, c[0x0][0x10] ;  /* 0x00000400ff113b82 */ /* 0x000ee20000000800 */
[----:B------:R-:W-:Y:S01]  /*05d0*/  VOTEU.ALL UP1, P0 ;  /* 0x00000000003f7886 */ /* 0x000fe20000020000 */
[----:B--2---:R-:W-:Y:S01]  /*05e0*/  @P3 IMAD.MOV.U32 R6, RZ, RZ, R3 ;  /* 0x000000ffff063224 */ /* 0x004fe200078e0003 */
[----:B------:R-:W-:Y:S01]  /*05f0*/  @!UP0 UMOV UR6, 0x400 ;  /* 0x0000040000068882 */ /* 0x000fe20000000000 */
[----:B------:R-:W-:-:S04]  /*0600*/  @!UP0 UIADD3 UR4, -UR4, 0x100000, URZ ;  /* 0x0010000004048890 */ /* 0x000fc8000fffe13f */
[----:B------:R-:W-:Y:S02]  /*0610*/  @!UP0 USHF.L.U32 UR5, UR4, 0xb, URZ ;  /* 0x0000000b04058899 */ /* 0x000fe4000800063f */
[----:B------:R-:W-:Y:S01]  /*0620*/  @!UP0 USHF.L.U32 UR4, UR4, 0x1, URZ ;  /* 0x0000000104048899 */ /* 0x000fe2000800063f */
[----:B------:R-:W-:Y:S02]  /*0630*/  @P3 IMAD.MOV.U32 R7, RZ, RZ, RZ ;  /* 0x000000ffff073224 */ /* 0x000fe400078e00ff */
[----:B------:R-:W-:Y:S01]  /*0640*/  IMAD.MOV.U32 R5, RZ, RZ, RZ ;  /* 0x000000ffff057224 */ /* 0x000fe200078e00ff */
[----:B------:R-:W0:Y:S01]  /*0650*/  @!UP0 S2UR UR7, SR_CgaCtaId ;  /* 0x00000000000789c3 */ /* 0x000e220000008800 */
[----:B------:R-:W-:-:S07]  /*0660*/  @P3 IMAD.MOV.U32 R11, RZ, RZ, RZ ;  /* 0x000000ffff0b3224 */ /* 0x000fce00078e00ff */
[----:B------:R-:W1:Y:S01]  /*0670*/  @!P3 LDC R9, c[0x0][0xc] ;  /* 0x00000300ff09bb82 */ /* 0x000e620000000800 */
[----:B---3--:R-:W-:-:S04]  /*0680*/  @P3 IMAD.WIDE.U32 R16, R4, R17, R6 ;  /* 0x0000001104103225 */ /* 0x008fc800078e0006 */
[----:B------:R-:W-:Y:S01]  /*0690*/  @P3 IMAD.IADD R17, R17, 0x1, R11 ;  /* 0x0000000111113824 */ /* 0x000fe200078e020b */
[----:B0-----:R-:W-:Y:S01]  /*06a0*/  @!UP0 ULEA UR6, UR7, UR6, 0x18 ;  /* 0x0000000607068291 */ /* 0x001fe2000f8ec03f */
[----:B------:R-:W-:Y:S01]  /*06b0*/  VOTEU.ALL UP0, P0 ;  /* 0x00000000003f7886 */ /* 0x000fe20000000000 */
[----:B------:R-:W-:-:S04]  /*06c0*/  ISETP.NE.AND P0, PT, R0, 0x3, PT ;  /* 0x000000030000780c */ /* 0x000fc80003f05270 */
[----:B------:R-:W-:Y:S01]  /*06d0*/  ISETP.EQ.OR P0, PT, R0, RZ, !P0 ;  /* 0x000000ff0000720c */ /* 0x000fe20004702670 */
[----:B-1----:R-:W-:-:S03]  /*06e0*/  @!P3 IMAD.WIDE.U32 R6, R9, R3, R4 ;  /* 0x000000030906b225 */ /* 0x002fc600078e0004 */
[C---:B------:R-:W-:Y:S01]  /*06f0*/  ISETP.EQ.AND P0, PT, R8.reuse, RZ, P0 ;  /* 0x000000ff0800720c */ /* 0x040fe20000702270 */
[----:B------:R-:W-:Y:S01]  /*0700*/  VIADD R8, R8, 0xffffffff ;  /* 0xffffffff08087836 */ /* 0x000fe20000000000 */
[----:B------:R-:W0:Y:S02]  /*0710*/  FENCE.VIEW.ASYNC.S ;  /* 0x00000000000073c6 */ /* 0x000e240000000000 */
[----:B0-----:R0:W1:Y:S01]  /*0720*/  @!UP0 SYNCS.EXCH.64 URZ, [UR6+0x130], UR4 ;  /* 0x00013004063f85b2 */ /* 0x0010620008000100 */
[----:B------:R-:W-:Y:S01]  /*0730*/  @!P3 IMAD.MOV.U32 R16, RZ, RZ, R6 ;  /* 0x000000ffff10b224 */ /* 0x000fe200078e0006 */
[----:B------:R-:W-:Y:S01]  /*0740*/  SEL R19, RZ, 0x1, !P0 ;  /* 0x00000001ff137807 */ /* 0x000fe20004000000 */
[----:B------:R-:W-:Y:S01]  /*0750*/  @!P3 IMAD.MOV.U32 R17, RZ, RZ, R7 ;  /* 0x000000ffff11b224 */ /* 0x000fe200078e0007 */
[----:B------:R-:W-:-:S04]  /*0760*/  ISETP.GE.U32.AND P1, PT, R8, 0x2, PT ;  /* 0x000000020800780c */ /* 0x000fc80003f26070 */
[----:B------:R-:W-:Y:S01]  /*0770*/  SEL R19, R19, 0x2, P1 ;  /* 0x0000000213137807 */ /* 0x000fe20000800000 */
[----:B------:R0:W1:Y:S01]  /*0780*/  @!UP1 SYNCS.EXCH.64 URZ, [UR6+0x138], UR4 ;  /* 0x00013804063f95b2 */ /* 0x0000620008000100 */
[----:B------:R-:W-:Y:S01]  /*0790*/  NOP ;  /* 0x0000000000007918 */ /* 0x000fe20000000000 */
[----:B-1----:R-:W-:Y:S06]  /*07a0*/  BAR.SYNC.DEFER_BLOCKING 0x0 ;  /* 0x0000000000007b1d */ /* 0x002fec0000010000 */
[----:B------:R-:W-:Y:S05]  /*07b0*/  @!P2 BRA `(.L_x_4) ;  /* 0x00000038001ca947 */ /* 0x000fea0003800000 */
[----:B------:R-:W-:-:S13]  /*07c0*/  ISETP.GT.U32.AND P0, PT, R8, 0x1, PT ;  /* 0x000000010800780c */ /* 0x000fda0003f04070 */
[----:B0-----:R-:W-:Y:S05]  /*07d0*/  @P0 EXIT ;  /* 0x000000000000094d */ /* 0x001fea0003800000 */
[----:B------:R-:W-:Y:S01]  /*07e0*/  ULDC.64 UR4, c[0x0][0x650] ;  /* 0x0001940000047ab9 */ /* 0x000fe20000000a00 */
[----:B------:R-:W-:Y:S01]  /*07f0*/  PRMT R0, RZ, 0x7610, R0 ;  /* 0x00007610ff007816 */ /* 0x000fe20000000000 */
[----:B------:R-:W-:Y:S01]  /*0800*/  IMAD.MOV.U32 R57, RZ, RZ, -0x1 ;  /* 0xffffffffff397424 */ /* 0x000fe200078e00ff */
[----:B------:R-:W-:Y:S01]  /*0810*/  ISETP.GE.U32.AND P0, PT, R16, UR4, PT ;  /* 0x0000000410007c0c */ /* 0x000fe2000bf06070 */
[----:B------:R-:W-:Y:S02]  /*0820*/  IMAD.MOV.U32 R58, RZ, RZ, -0x1 ;  /* 0xffffffffff3a7424 */ /* 0x000fe400078e00ff */
[----:B------:R-:W-:Y:S01]  /*0830*/  IMAD.MOV.U32 R59, RZ, RZ, -0x1 ;  /* 0xffffffffff3b7424 */ /* 0x000fe200078e00ff */
[----:B------:R-:W-:-:S13]  /*0840*/  ISETP.GE.U32.AND.EX P0, PT, R17, UR5, PT, P0 ;  /* 0x0000000511007c0c */ /* 0x000fda000bf06100 */
[----:B------:R-:W-:Y:S05]  /*0850*/  @P0 BRA `(.L_x_5) ;  /* 0x0000000400540947 */ /* 0x000fea0003800000 */
[----:B------:R-:W0:Y:S01]  /*0860*/  LDC.64 R14, c[0x0][0x628] ;  /* 0x00018a00ff0e7b82 */ /* 0x000e220000000a00 */
[----:B------:R-:W-:Y:S02]  /*0870*/  IMAD.MOV.U32 R6, RZ, RZ, R16 ;  /* 0x000000ffff067224 */ /* 0x000fe400078e0010 */
[----:B------:R-:W-:-:S05]  /*0880*/  IMAD.MOV.U32 R7, RZ, RZ, R17 ;  /* 0x000000ffff077224 */ /* 0x000fca00078e0011 */
[----:B------:R-:W1:Y:S08]  /*0890*/  LDC R0, c[0x0][0x630] ;  /* 0x00018c00ff007b82 */ /* 0x000e700000000800 */
[----:B------:R-:W2:Y:S01]  /*08a0*/  LDC.64 R20, c[0x0][0x620] ;  /* 0x00018800ff147b82 */ /* 0x000ea20000000a00 */
[----:B0-----:R-:W-:-:S04]  /*08b0*/  ISETP.NE.U32.AND P0, PT, R14, RZ, PT ;  /* 0x000000ff0e00720c */ /* 0x001fc80003f05070 */
[----:B------:R-:W-:-:S13]  /*08c0*/  ISETP.NE.AND.EX P0, PT, R15, RZ, PT, P0 ;  /* 0x000000ff0f00720c */ /* 0x000fda0003f05300 */
[----:B-12---:R-:W-:Y:S05]  /*08d0*/  @!P0 BRA `(.L_x_6) ;  /* 0x0000000000288947 */ /* 0x006fea0003800000 */
[----:B------:R-:W0:Y:S02]  /*08e0*/  LDC R11, c[0x0][0x634] ;  /* 0x00018d00ff0b7b82 */ /* 0x000e240000000800 */
[----:B0-----:R-:W-:-:S05]  /*08f0*/  IADD3 R11, P0, R16, R11, RZ ;  /* 0x0000000b100b7210 */ /* 0x001fca0007f1e0ff */
[----:B------:R-:W-:-:S04]  /*0900*/  IMAD.X R13, RZ, RZ, R17, P0 ;  /* 0x000000ffff0d7224 */ /* 0x000fc800000e0611 */
[----:B------:R-:W-:-:S04]  /*0910*/  IMAD.WIDE.U32 R6, R13, R14, RZ ;  /* 0x0000000e0d067225 */ /* 0x000fc800078e00ff */
[----:B------:R-:W-:-:S04]  /*0920*/  IMAD.WIDE.U32 R8, P0, R11, R15, R6 ;  /* 0x0000000f0b087225 */ /* 0x000fc80007800006 */
[----:B------:R-:W-:-:S04]  /*0930*/  IMAD.WIDE.U32 R6, R11, R14, RZ ;  /* 0x0000000e0b067225 */ /* 0x000fc800078e00ff */
[----:B------:R-:W-:Y:S01]  /*0940*/  IMAD.X R11, RZ, RZ, RZ, P0 ;  /* 0x000000ffff0b7224 */ /* 0x000fe200000e06ff */
[----:B------:R-:W-:Y:S01]  /*0950*/  IADD3 RZ, P0, R7, R8, RZ ;  /* 0x0000000807ff7210 */ /* 0x000fe20007f1e0ff */
[----:B------:R-:W-:-:S04]  /*0960*/  IMAD.MOV.U32 R10, RZ, RZ, R9 ;  /* 0x000000ffff0a7224 */ /* 0x000fc800078e0009 */
[----:B------:R-:W-:-:S08]  /*0970*/  IMAD.WIDE.U32.X R6, R13, R15, R10, P0 ;  /* 0x0000000f0d067225 */ /* 0x000fd000000e040a */
.L_x_6:
[-CC-:B------:R-:W-:Y:S01]  /*0980*/  SHF.R.U64 R59, R6, R0.reuse, R7.reuse ;  /* 0x00000000063b7219 */ /* 0x180fe20000001207 */
[----:B------:R-:W0:Y:S01]  /*0990*/  LDC R10, c[0x0][0x618] ;  /* 0x00018600ff0a7b82 */ /* 0x000e220000000800 */
[----:B------:R-:W-:Y:S01]  /*09a0*/  SHF.R.U32.HI R5, RZ, R0, R7 ;  /* 0x00000000ff057219 */ /* 0x000fe20000011607 */
[----:B------:R-:W-:Y:S01]  /*09b0*/  ULDC UR4, c[0x0][0x150] ;  /* 0x0000540000047ab9 */ /* 0x000fe20000000800 */
[----:B------:R-:W-:Y:S02]  /*09c0*/  IADD3 R9, P0, RZ, -R59, RZ ;  /* 0x8000003bff097210 */ /* 0x000fe40007f1e0ff */
[----:B------:R-:W-:-:S03]  /*09d0*/  I2FP.F32.U32 R0, R4 ;  /* 0x0000000400007245 */ /* 0x000fc60000201000 */
[----:B------:R-:W1:Y:S01]  /*09e0*/  LDC.64 R26, c[0x0][0x640] ;  /* 0x00019000ff1a7b82 */ /* 0x000e620000000a00 */
[----:B------:R-:W-:Y:S02]  /*09f0*/  IMAD.X R11, RZ, RZ, ~R5, P0 ;  /* 0x000000ffff0b7224 */ /* 0x000fe400000e0e05 */
[----:B------:R-:W-:Y:S01]  /*0a00*/  FMUL R0, R0, UR4 ;  /* 0x0000000400007c20 */ /* 0x000fe20008400000 */
[----:B------:R-:W-:Y:S01]  /*0a10*/  IMAD.WIDE.U32 R6, R9, R20, R16 ;  /* 0x0000001409067225 */ /* 0x000fe200078e0010 */
[----:B------:R-:W-:-:S03]  /*0a20*/  ULDC UR4, c[0x0][0x154] ;  /* 0x0000550000047ab9 */ /* 0x000fc60000000800 */
[----:B------:R-:W-:Y:S01]  /*0a30*/  IMAD R8, R11, R20, RZ ;  /* 0x000000140b087224 */ /* 0x000fe200078e02ff */
[----:B------:R-:W2:Y:S01]  /*0a40*/  LDC R5, c[0x0][0x144] ;  /* 0x00005100ff057b82 */ /* 0x000ea20000000800 */
[----:B------:R-:W3:Y:S02]  /*0a50*/  F2I.U32.TRUNC.NTZ R0, R0 ;  /* 0x0000000000007305 */ /* 0x000ee4000020f000 */
[----:B------:R-:W-:-:S04]  /*0a60*/  IMAD R9, R9, R21, R8 ;  /* 0x0000001509097224 */ /* 0x000fc800078e0208 */
[----:B------:R-:W-:Y:S01]  /*0a70*/  IMAD.IADD R7, R7, 0x1, R9 ;  /* 0x0000000107077824 */ /* 0x000fe200078e0209 */
[----:B------:R-:W4:Y:S01]  /*0a80*/  LDC R12, c[0x0][0x608] ;  /* 0x00018200ff0c7b82 */ /* 0x000f220000000800 */
[----:B------:R-:W-:-:S03]  /*0a90*/  IMAD.MOV.U32 R9, RZ, RZ, -0x1 ;  /* 0xffffffffff097424 */ /* 0x000fc600078e00ff */
[-CC-:B0-----:R-:W-:Y:S02]  /*0aa0*/  SHF.R.U64 R20, R6, R10.reuse, R7.reuse ;  /* 0x0000000a06147219 */ /* 0x181fe40000001207 */
[----:B------:R-:W-:Y:S02]  /*0ab0*/  I2FP.F32.U32 R6, R3 ;  /* 0x0000000300067245 */ /* 0x000fe40000201000 */
[----:B------:R-:W0:Y:S01]  /*0ac0*/  LDC R24, c[0x0][0x658] ;  /* 0x00019600ff187b82 */ /* 0x000e220000000800 */
[----:B-1----:R-:W-:Y:S01]  /*0ad0*/  ISETP.NE.U32.AND P0, PT, R26, RZ, PT ;  /* 0x000000ff1a00720c */ /* 0x002fe20003f05070 */
[----:B---3--:R-:W-:Y:S01]  /*0ae0*/  IMAD.MOV R8, RZ, RZ, -R0 ;  /* 0x000000ffff087224 */ /* 0x008fe200078e0a00 */
[----:B------:R-:W-:Y:S01]  /*0af0*/  SHF.R.U32.HI R7, RZ, R10, R7 ;  /* 0x0000000aff077219 */ /* 0x000fe20000011607 */
[----:B------:R-:W-:Y:S01]  /*0b00*/  FMUL R6, R6, UR4 ;  /* 0x0000000406067c20 */ /* 0x000fe20008400000 */
[----:B------:R-:W-:-:S03]  /*0b10*/  ISETP.NE.AND.EX P0, PT, R27, RZ, PT, P0 ;  /* 0x000000ff1b00720c */ /* 0x000fc60003f05300 */
[----:B------:R-:W1:Y:S01]  /*0b20*/  LDC R14, c[0x0][0x148] ;  /* 0x00005200ff0e7b82 */ /* 0x000e620000000800 */
[----:B--2---:R-:W-:-:S07]  /*0b30*/  IMAD R0, R5, R8, R4 ;  /* 0x0000000805007224 */ /* 0x004fce00078e0204 */
[----:B------:R-:W2:Y:S01]  /*0b40*/  LDC R22, c[0x0][0x600] ;  /* 0x00018000ff167b82 */ /* 0x000ea20000000800 */
[-CC-:B----4-:R-:W-:Y:S02]  /*0b50*/  SHF.R.U64 R28, R20, R12.reuse, R7.reuse ;  /* 0x0000000c141c7219 */ /* 0x190fe40000001207 */
[----:B------:R-:W-:Y:S01]  /*0b60*/  SHF.R.U32.HI R5, RZ, R12, R7 ;  /* 0x0000000cff057219 */ /* 0x000fe20000011607 */
[----:B------:R-:W-:Y:S01]  /*0b70*/  IMAD.MOV.U32 R7, RZ, RZ, 0x1 ;  /* 0x00000001ff077424 */ /* 0x000fe200078e00ff */
[----:B------:R3:W4:Y:S03]  /*0b80*/  F2I.U32.TRUNC.NTZ R12, R6 ;  /* 0x00000006000c7305 */ /* 0x000726000020f000 */
[----:B------:R-:W1:Y:S01]  /*0b90*/  LDC R15, c[0x0][0x648] ;  /* 0x00019200ff0f7b82 */ /* 0x000e620000000800 */
[-C--:B0-----:R-:W-:Y:S02]  /*0ba0*/  SHF.L.U32 R4, R9, R24.reuse, RZ ;  /* 0x0000001809047219 */ /* 0x081fe400000006ff */
[----:B------:R-:W-:-:S02]  /*0bb0*/  SHF.R.U64 R30, R28, R24, R5 ;  /* 0x000000181c1e7219 */ /* 0x000fc40000001205 */
[----:B------:R-:W-:Y:S02]  /*0bc0*/  LOP3.LUT R11, RZ, R4, RZ, 0x33, !PT ;  /* 0x00000004ff0b7212 */ /* 0x000fe400078e33ff */
[-C--:B------:R-:W-:Y:S01]  /*0bd0*/  SHF.R.U32.HI R5, RZ, R24.reuse, R5 ;  /* 0x00000018ff057219 */ /* 0x080fe20000011605 */
[----:B------:R-:W0:Y:S01]  /*0be0*/  LDC R21, c[0x0][0x638] ;  /* 0x00018e00ff157b82 */ /* 0x000e220000000800 */
[----:B------:R-:W-:Y:S01]  /*0bf0*/  SHF.L.U32 R10, R7, R24, RZ ;  /* 0x00000018070a7219 */ /* 0x000fe200000006ff */
[----:B------:R-:W-:-:S06]  /*0c00*/  IMAD.MOV.U32 R4, RZ, RZ, R30 ;  /* 0x000000ffff047224 */ /* 0x000fcc00078e001e */
[----:B------:R-:W0:Y:S01]  /*0c10*/  LDC R57, c[0x0][0x610] ;  /* 0x00018400ff397b82 */ /* 0x000e220000000800 */
[----:B---34-:R-:W-:Y:S05]  /*0c20*/  @!P0 BRA `(.L_x_7) ;  /* 0x0000000000288947 */ /* 0x018fea0003800000 */
[----:B------:R-:W3:Y:S02]  /*0c30*/  LDC R9, c[0x0][0x64c] ;  /* 0x00019300ff097b82 */ /* 0x000ee40000000800 */
[----:B---3--:R-:W-:-:S05]  /*0c40*/  IADD3 R9, P0, R30, R9, RZ ;  /* 0x000000091e097210 */ /* 0x008fca0007f1e0ff */
        /* <DEDUP_REMOVED lines=8> */
.L_x_7:
[----:B-1----:R-:W-:Y:S01]  /*0cd0*/  SHF.R.U64 R4, R4, R15, R5 ;  /* 0x0000000f04047219 */ /* 0x002fe20000001205 */
[----:B--2---:R-:W-:Y:S01]  /*0ce0*/  VIADD R5, R22, 0xffffffff ;  /* 0xffffffff16057836 */ /* 0x004fe20000000000 */
[----:B------:R-:W-:Y:S01]  /*0cf0*/  LOP3.LUT R11, R28, R11, RZ, 0xc0, !PT ;  /* 0x0000000b1c0b7212 */ /* 0x000fe200078ec0ff */
[----:B------:R-:W-:Y:S02]  /*0d00*/  IMAD.MOV R12, RZ, RZ, -R12 ;  /* 0x000000ffff0c7224 */ /* 0x000fe400078e0a0c */
[----:B------:R-:W-:Y:S02]  /*0d10*/  IMAD.MOV R6, RZ, RZ, -R4 ;  /* 0x000000ffff067224 */ /* 0x000fe400078e0a04 */
[----:B------:R-:W-:Y:S01]  /*0d20*/  IMAD R11, R10, R4, R11 ;  /* 0x000000040a0b7224 */ /* 0x000fe200078e020b */
[----:B------:R-:W-:Y:S01]  /*0d30*/  LOP3.LUT R4, R20, R5, RZ, 0xc0, !PT ;  /* 0x0000000514047212 */ /* 0x000fe200078ec0ff */
[----:B------:R-:W-:Y:S02]  /*0d40*/  @P3 IMAD R0, R14, R12, R3 ;  /* 0x0000000c0e003224 */ /* 0x000fe400078e0203 */
[----:B0-----:R-:W-:-:S02]  /*0d50*/  IMAD R3, R6, R21, R30 ;  /* 0x0000001506037224 */ /* 0x001fc400078e021e */
[----:B------:R-:W-:Y:S02]  /*0d60*/  IMAD R57, R11, R57, R0 ;  /* 0x000000390b397224 */ /* 0x000fe400078e0200 */
[----:B------:R-:W-:Y:S02]  /*0d70*/  IMAD R4, R3, R22, R4 ;  /* 0x0000001603047224 */ /* 0x000fe400078e0204 */
[----:B------:R-:W-:-:S03]  /*0d80*/  IMAD.MOV.U32 R0, RZ, RZ, 0x1 ;  /* 0x00000001ff007424 */ /* 0x000fc600078e00ff */
[----:B------:R-:W-:Y:S02]  /*0d90*/  SEL R58, R4, R57, !P3 ;  /* 0x00000039043a7207 */ /* 0x000fe40005800000 */
[----:B------:R-:W-:-:S07]  /*0da0*/  SEL R57, R57, R4, !P3 ;  /* 0x0000000439397207 */ /* 0x000fce0005800000 */
.L_x_5:
[----:B------:R-:W-:-:S08]  /*0db0*/  NOP ;  /* 0x0000000000007918 */ /* 0x000fd00000000000 */
[----:B------:R-:W0:Y:S02]  /*0dc0*/  USETMAXREG.TRY_ALLOC.CTAPOOL UP0, 0xe8 ;  /* 0x000000e8000079c8 */ /* 0x000e240008000600 */
[----:B0-----:R-:W-:-:S13]  /*0dd0*/  PLOP3.LUT P0, PT, PT, PT, UP0, 0x80, 0x0 ;  /* 0x000000000000781c */ /* 0x001fda0003f0f008 */
[----:B------:R-:W-:Y:S05]  /*0de0*/  @!P0 BRA `(.L_x_5) ;  /* 0xfffffffc00f08947 */ /* 0x000fea000383ffff */
[----:B------:R-:W-:Y:S01]  /*0df0*/  ULDC.64 UR4, c[0x0][0x598] ;  /* 0x0001660000047ab9 */ /* 0x000fe20000000a00 */
[----:B------:R-:W-:Y:S01]  /*0e00*/  ULDC.64 UR36, c[0x0][0x208] ;  /* 0x0000820000247ab9 */ /* 0x000fe20000000a00 */
[----:B------:R-:W-:-:S04]  /*0e10*/  ISETP.NE.U32.AND P0, PT, RZ, UR4, PT ;  /* 0x00000004ff007c0c */ /* 0x000fc8000bf05070 */
[----:B------:R-:W-:-:S13]  /*0e20*/  ISETP.NE.AND.EX P0, PT, RZ, UR5, PT, P0 ;  /* 0x00000005ff007c0c */ /* 0x000fda000bf05300 */
[----:B------:R-:W-:Y:S05]  /*0e30*/  @!P0 BRA `(.L_x_8) ;  /* 0x00000000001c8947 */ /* 0x000fea0003800000 */
[----:B------:R-:W0:Y:S02]  /*0e40*/  LDC.64 R4, c[0x0][0x598] ;  /* 0x00016600ff047b82 */ /* 0x000e240000000a00 */
[----:B0-----:R-:W2:Y:S02]  /*0e50*/  LDG.E.64 R4, desc[UR36][R4.64] ;  /* 0x0000002404047981 */ /* 0x001ea4000c1e1b00 */
[----:B--2---:R-:W-:-:S04]  /*0e60*/  ISETP.NE.U32.AND P0, PT, R4, RZ, PT ;  /* 0x000000ff0400720c */ /* 0x004fc80003f05070 */
[----:B------:R-:W-:-:S13]  /*0e70*/  ISETP.NE.AND.EX P0, PT, R5, RZ, PT, P0 ;  /* 0x000000ff0500720c */ /* 0x000fda0003f05300 */
[----:B------:R-:W-:Y:S05]  /*0e80*/  @!P0 BRA `(.L_x_8) ;  /* 0x0000000000088947 */ /* 0x000fea0003800000 */
[----:B------:R0:W5:Y:S01]  /*0e90*/  LD.E R22, desc[UR36][R4.64] ;  /* 0x0000002404167980 */ /* 0x000162000c101900 */
[----:B------:R-:W-:Y:S05]  /*0ea0*/  BRA `(.L_x_9) ;  /* 0x0000000000247947 */ /* 0x000fea0003800000 */
.L_x_8:
[----:B------:R-:W-:Y:S02]  /*0eb0*/  ULDC.64 UR4, c[0x0][0x588] ;  /* 0x0001620000047ab9 */ /* 0x000fe40000000a00 */
[----:B------:R-:W-:-:S04]  /*0ec0*/  ISETP.NE.U32.AND P0, PT, RZ, UR4, PT ;  /* 0x00000004ff007c0c */ /* 0x000fc8000bf05070 */
[----:B------:R-:W-:-:S13]  /*0ed0*/  ISETP.NE.AND.EX P0, PT, RZ, UR5, PT, P0 ;  /* 0x00000005ff007c0c */ /* 0x000fda000bf05300 */
[----:B------:R-:W-:Y:S05]  /*0ee0*/  @!P0 BRA `(.L_x_10) ;  /* 0x00000000000c8947 */ /* 0x000fea0003800000 */
[----:B------:R-:W0:Y:S02]  /*0ef0*/  LDC.64 R22, c[0x0][0x588] ;  /* 0x00016200ff167b82 */ /* 0x000e240000000a00 */
[----:B0-----:R1:W5:Y:S01]  /*0f00*/  LDG.E R22, desc[UR36][R22.64] ;  /* 0x0000002416167981 */ /* 0x001362000c1e1900 */
[----:B------:R-:W-:Y:S05]  /*0f10*/  BRA `(.L_x_9) ;  /* 0x0000000000087947 */ /* 0x000fea0003800000 */
.L_x_10:
[----:B------:R-:W-:Y:S02]  /*0f20*/  ULDC UR4, c[0x0][0x580] ;  /* 0x0001600000047ab9 */ /* 0x000fe40000000800 */
[----:B------:R-:W-:-:S07]  /*0f30*/  IMAD.U32 R22, RZ, RZ, UR4 ;  /* 0x00000004ff167e24 */ /* 0x000fce000f8e00ff */
.L_x_9:
[----:B------:R-:W-:Y:S02]  /*0f40*/  ULDC.64 UR4, c[0x0][0x5a0] ;  /* 0x0001680000047ab9 */ /* 0x000fe40000000a00 */
[----:B------:R-:W-:-:S04]  /*0f50*/  ISETP.NE.U32.AND P0, PT, RZ, UR4, PT ;  /* 0x00000004ff007c0c */ /* 0x000fc8000bf05070 */
[----:B------:R-:W-:-:S13]  /*0f60*/  ISETP.NE.AND.EX P0, PT, RZ, UR5, PT, P0 ;  /* 0x00000005ff007c0c */ /* 0x000fda000bf05300 */
[----:B------:R-:W-:Y:S05]  /*0f70*/  @!P0 BRA `(.L_x_11) ;  /* 0x00000000001c8947 */ /* 0x000fea0003800000 */
[----:B0-----:R-:W0:Y:S02]  /*0f80*/  LDC.64 R4, c[0x0][0x5a0] ;  /* 0x00016800ff047b82 */ /* 0x001e240000000a00 */
[----:B0-----:R-:W2:Y:S02]  /*0f90*/  LDG.E.64 R4, desc[UR36][R4.64] ;  /* 0x0000002404047981 */ /* 0x001ea4000c1e1b00 */
[----:B--2---:R-:W-:-:S04]  /*0fa0*/  ISETP.NE.U32.AND P0, PT, R4, RZ, PT ;  /* 0x000000ff0400720c */ /* 0x004fc80003f05070 */
[----:B------:R-:W-:-:S13]  /*0fb0*/  ISETP.NE.AND.EX P0, PT, R5, RZ, PT, P0 ;  /* 0x000000ff0500720c */ /* 0x000fda0003f05300 */
[----:B------:R-:W-:Y:S05]  /*0fc0*/  @!P0 BRA `(.L_x_11) ;  /* 0x0000000000088947 */ /* 0x000fea0003800000 */
[----:B-1----:R0:W5:Y:S01]  /*0fd0*/  LD.E R23, desc[UR36][R4.64] ;  /* 0x0000002404177980 */ /* 0x002162000c101900 */
[----:B------:R-:W-:Y:S05]  /*0fe0*/  BRA `(.L_x_12) ;  /* 0x0000000000247947 */ /* 0x000fea0003800000 */
.L_x_11:
[----:B------:R-:W-:Y:S02]  /*0ff0*/  ULDC.64 UR4, c[0x0][0x590] ;  /* 0x0001640000047ab9 */ /* 0x000fe40000000a00 */
[----:B------:R-:W-:-:S04]  /*1000*/  ISETP.NE.U32.AND P0, PT, RZ, UR4, PT ;  /* 0x00000004ff007c0c */ /* 0x000fc8000bf05070 */
[----:B------:R-:W-:-:S13]  /*1010*/  ISETP.NE.AND.EX P0, PT, RZ, UR5, PT, P0 ;  /* 0x00000005ff007c0c */ /* 0x000fda000bf05300 */
[----:B------:R-:W-:Y:S05]  /*1020*/  @!P0 BRA `(.L_x_13) ;  /* 0x00000000000c8947 */ /* 0x000fea0003800000 */
[----:B0-----:R-:W1:Y:S02]  /*1030*/  LDC.64 R4, c[0x0][0x590] ;  /* 0x00016400ff047b82 */ /* 0x001e640000000a00 */
[----:B-1----:R1:W5:Y:S01]  /*1040*/  LDG.E R23, desc[UR36][R4.64] ;  /* 0x0000002404177981 */ /* 0x002362000c1e1900 */
[----:B------:R-:W-:Y:S05]  /*1050*/  BRA `(.L_x_12) ;  /* 0x0000000000087947 */ /* 0x000fea0003800000 */
.L_x_13:
[----:B------:R-:W-:Y:S02]  /*1060*/  ULDC UR4, c[0x0][0x584] ;  /* 0x0001610000047ab9 */ /* 0x000fe40000000800 */
[----:B-1----:R-:W-:-:S07]  /*1070*/  IMAD.U32 R23, RZ, RZ, UR4 ;  /* 0x00000004ff177e24 */ /* 0x002fce000f8e00ff */
.L_x_12:
[----:B------:R-:W-:-:S13]  /*1080*/  LOP3.LUT P0, RZ, R0, 0xff, RZ, 0xc0, !PT ;  /* 0x000000ff00ff7812 */ /* 0x000fda000780c0ff */
[----:B------:R-:W-:Y:S05]  /*1090*/  @!P0 EXIT ;  /* 0x000000000000894d */ /* 0x000fea0003800000 */
[----:B------:R-:W-:Y:S01]  /*10a0*/  ULDC UR4, c[0x0][0x28c] ;  /* 0x0000a30000047ab9 */ /* 0x000fe20000000800 */
[----:B------:R-:W-:Y:S01]  /*10b0*/  UMOV UR38, URZ ;  /* 0x0000003f00267c82 */ /* 0x000fe20008000000 */
[----:B------:R-:W-:Y:S01]  /*10c0*/  UIADD3 UR4, UR4, 0x3f, URZ ;  /* 0x0000003f04047890 */ /* 0x000fe2000fffe03f */
[----:B------:R-:W-:-:S03]  /*10d0*/  UMOV UR39, URZ ;  /* 0x0000003f00277c82 */ /* 0x000fc60008000000 */
[----:B------:R-:W-:-:S04]  /*10e0*/  USHF.R.S32.HI UR5, URZ, 0x1f, UR4 ;  /* 0x0000001f3f057899 */ /* 0x000fc80008011404 */
[----:B------:R-:W-:-:S04]  /*10f0*/  ULEA.HI UR5, UR5, UR4, URZ, 0x6 ;  /* 0x0000000405057291 */ /* 0x000fc8000f8f303f */
[----:B------:R-:W-:-:S12]  /*1100*/  USHF.R.S32.HI UR40, URZ, 0x6, UR5 ;  /* 0x000000063f287899 */ /* 0x000fd80008011405 */
.L_x_99:
[----:B------:R-:W-:Y:S01]  /*1110*/  LOP3.LUT R0, R18, 0x80, RZ, 0xc0, !PT ;  /* 0x0000008012007812 */ /* 0x000fe200078ec0ff */
[----:B------:R-:W2:Y:S01]  /*1120*/  S2UR UR7, SR_CgaCtaId ;  /* 0x00000000000779c3 */ /* 0x000ea20000008800 */
[----:B------:R-:W-:Y:S02]  /*1130*/  UMOV UR6, 0x400 ;  /* 0x0000040000067882 */ /* 0x000fe40000000000 */
[----:B------:R-:W-:-:S06]  /*1140*/  SHF.R.U32.HI R0, RZ, 0x7, R0 ;  /* 0x00000007ff007819 */ /* 0x000fcc0000011600 */
[----:B------:R-:W3:Y:S01]  /*1150*/  SHFL.IDX PT, R0, R0, RZ, 0x1f ;  /* 0x00001fff00007589 */ /* 0x000ee200000e0000 */
[----:B--2---:R-:W-:Y:S01]  /*1160*/  ULEA UR6, UR7, UR6, 0x18 ;  /* 0x0000000607067291 */ /* 0x004fe2000f8ec03f */
[----:B---3--:R-:W-:-:S13]  /*1170*/  R2UR UR4, R0 ;  /* 0x00000000000472ca */ /* 0x008fda00000e0000 */
[----:B------:R-:W-:-:S04]  /*1180*/  ULEA.HI UR5, UR4, UR4, URZ, 0x1 ;  /* 0x0000000404057291 */ /* 0x000fc8000f8f083f */
[----:B------:R-:W-:-:S04]  /*1190*/  ULOP3.LUT UR5, UR5, 0xffffe, URZ, 0xc0, !UPT ;  /* 0x000ffffe05057892 */ /* 0x000fc8000f8ec03f */
[----:B------:R-:W-:-:S03]  /*11a0*/  UIADD3 UR5, UR4, -UR5, URZ ;  /* 0x8000000504057290 */ /* 0x000fc6000fffe03f */
[----:B------:R-:W-:Y:S01]  /*11b0*/  ULDC UR4, c[0x0][0x28c] ;  /* 0x0000a30000047ab9 */ /* 0x000fe20000000800 */
[----:B------:R-:W-:Y:S01]  /*11c0*/  ULEA UR5, UR5, UR6, 0xc ;  /* 0x0000000605057291 */ /* 0x000fe2000f8e603f */
[----:B------:R-:W-:-:S03]  /*11d0*/  ISETP.LT.AND P0, PT, RZ, UR4, PT ;  /* 0x00000004ff007c0c */ /* 0x000fc6000bf01270 */
[----:B------:R-:W-:-:S04]  /*11e0*/  UIADD3 UR5, UR5, 0x200, URZ ;  /* 0x0000020005057890 */ /* 0x000fc8000fffe03f */
[----:B------:R-:W-:-:S04]  /*11f0*/  USHF.R.U32.HI UR5, URZ, 0x4, UR5 ;  /* 0x000000043f057899 */ /* 0x000fc80008011605 */
[----:B------:R-:W-:Y:S02]  /*1200*/  ULOP3.LUT UR41, UR5, 0x3fff, URZ, 0xc0, !UPT ;  /* 0x00003fff05297892 */ /* 0x000fe4000f8ec03f */
[----:B0---4-:R-:W-:Y:S10]  /*1210*/  @P0 BRA `(.L_x_14) ;  /* 0x0000000000400947 */ /* 0x011ff40003800000 */
[----:B------:R-:W-:Y:S01]  /*1220*/  MOV R0, 0x0 ;  /* 0x0000000000007802 */ /* 0x000fe20000000f00 */
[----:B------:R-:W-:Y:S01]  /*1230*/  ULDC.64 UR4, c[0x4][0x68] ;  /* 0x01001a0000047ab9 */ /* 0x000fe20000000a00 */
[----:B------:R-:W-:Y:S01]  /*1240*/  ULDC.64 UR6, c[0x4][0x8] ;  /* 0x0100020000067ab9 */ /* 0x000fe20000000a00 */
[----:B01----:R-:W-:Y:S01]  /*1250*/  IMAD.U32 R4, RZ, RZ, UR4 ;  /* 0x00000004ff047e24 */ /* 0x003fe2000f8e00ff */
[----:B------:R0:W1:Y:S01]  /*1260*/  LDC.64 R14, c[0x4][R0] ;  /* 0x01000000000e7b82 */ /* 0x0000620000000a00 */
[----:B------:R-:W-:Y:S01]  /*1270*/  IMAD.U32 R5, RZ, RZ, UR5 ;  /* 0x00000005ff057e24 */ /* 0x000fe2000f8e00ff */
[----:B------:R-:W-:Y:S01]  /*1280*/  ULDC.64 UR4, c[0x4][0x70] ;  /* 0x01001c0000047ab9 */ /* 0x000fe20000000a00 */
[----:B------:R-:W-:Y:S02]  /*1290*/  IMAD.U32 R10, RZ, RZ, UR6 ;  /* 0x00000006ff0a7e24 */ /* 0x000fe4000f8e00ff */
[----:B------:R-:W-:Y:S02]  /*12a0*/  IMAD.U32 R6, RZ, RZ, UR4 ;  /* 0x00000004ff067e24 */ /* 0x000fe4000f8e00ff */
[----:B------:R-:W-:-:S02]  /*12b0*/  IMAD.U32 R7, RZ, RZ, UR5 ;  /* 0x00000005ff077e24 */ /* 0x000fc4000f8e00ff */
[----:B------:R-:W-:Y:S02]  /*12c0*/  IMAD.U32 R11, RZ, RZ, UR7 ;  /* 0x00000007ff0b7e24 */ /* 0x000fe4000f8e00ff */
[----:B------:R-:W-:Y:S02]  /*12d0*/  IMAD.MOV.U32 R8, RZ, RZ, 0x1e1 ;  /* 0x000001e1ff087424 */ /* 0x000fe400078e00ff */
[----:B------:R-:W-:Y:S02]  /*12e0*/  IMAD.MOV.U32 R12, RZ, RZ, 0x1 ;  /* 0x00000001ff0c7424 */ /* 0x000fe400078e00ff */
[----:B0-----:R-:W-:-:S07]  /*12f0*/  IMAD.MOV.U32 R13, RZ, RZ, RZ ;  /* 0x000000ffff0d7224 */ /* 0x001fce00078e00ff */
[----:B------:R-:W-:-:S07]  /*1300*/  LEPC R20, `(.L_x_14) ;  /* 0x000000001014794e */ /* 0x000fce0000000000 */
[----:B-1---5:R-:W-:Y:S05]  /*1310*/  CALL.ABS.NOINC R14 ;  /* 0x000000000e007343 */ /* 0x022fea0003c00000 */
.L_x_14:
[----:B------:R-:W-:-:S04]  /*1320*/  LOP3.LUT R0, R19, 0x1, RZ, 0xfc, !PT ;  /* 0x0000000113007812 */ /* 0x000fc800078efcff */
[----:B------:R-:W-:-:S13]  /*1330*/  ISETP.NE.AND P0, PT, R0, 0x3, PT ;  /* 0x000000030000780c */ /* 0x000fda0003f05270 */
[----:B------:R-:W-:Y:S05]  /*1340*/  @!P0 BRA `(.L_x_15) ;  /* 0x0000000000048947 */ /* 0x000fea0003800000 */
[----:B------:R-:W-:Y:S01]  /*1350*/  BPT.TRAP 0x1 ;  /* 0x000000040000795c */ /* 0x000fe20000300000 */
.L_x_15:
[----:B------:R-:W2:Y:S01]  /*1360*/  S2UR UR5, SR_CgaCtaId ;  /* 0x00000000000579c3 */ /* 0x000ea20000008800 */
[----:B------:R-:W-:Y:S01]  /*1370*/  UMOV UR4, 0x400 ;  /* 0x0000040000047882 */ /* 0x000fe20000000000 */
[----:B------:R-:W-:Y:S02]  /*1380*/  IMAD.U32 R0, RZ, RZ, UR38 ;  /* 0x00000026ff007e24 */ /* 0x000fe4000f8e00ff */
[----:B------:R-:W-:-:S03]  /*1390*/  IMAD.U32 R3, RZ, RZ, UR39 ;  /* 0x00000027ff037e24 */ /* 0x000fc6000f8e00ff */
[----:B------:R-:W-:Y:S01]  /*13a0*/  SHF.L.U32 R0, R0, 0x1f, RZ ;  /* 0x0000001f00007819 */ /* 0x000fe200000006ff */
[----:B--2---:R-:W-:-:S06]  /*13b0*/  ULEA UR4, UR5, UR4, 0x18 ;  /* 0x0000000405047291 */ /* 0x004fcc000f8ec03f */
[----:B------:R-:W-:-:S04]  /*13c0*/  IMAD.U32 R6, RZ, RZ, UR4 ;  /* 0x00000004ff067e24 */ /* 0x000fc8000f8e00ff */
[----:B------:R-:W-:-:S04]  /*13d0*/  IMAD R3, R3, 0x8, R6 ;  /* 0x0000000803037824 */ /* 0x000fc800078e0206 */
[----:B------:R2:W3:Y:S01]  /*13e0*/  SYNCS.PHASECHK.TRANS64.TRYWAIT P1, [R3+URZ], R0 ;  /* 0x00000000030075a7 */ /* 0x0004e2000802017f */
[----:B------:R-:W-:Y:S05]  /*13f0*/  @!P0 BRA `(.L_x_16) ;  /* 0x0000000000048947 */ /* 0x000fea0003800000 */
[----:B------:R-:W-:Y:S01]  /*1400*/  BPT.TRAP 0x1 ;  /* 0x000000040000795c */ /* 0x000fe20000300000 */
.L_x_16:
[----:B---3--:R-:W-:Y:S05]  /*1410*/  @P1 BRA `(.L_x_17) ;  /* 0x0000000000081947 */ /* 0x008fea0003800000 */
[----:B------:R-:W3:Y:S02]  /*1420*/  SYNCS.PHASECHK.TRANS64.TRYWAIT P1, [R3+URZ], R0 ;  /* 0x00000000030075a7 */ /* 0x000ee4000802017f */
[----:B---3--:R-:W-:Y:S05]  /*1430*/  @!P1 BRA `(.L_x_18) ;  /* 0x0000004800809947 */ /* 0x008fea0003800000 */
.L_x_17:
[----:B------:R-:W-:-:S04]  /*1440*/  UISETP.LT.AND UP0, UPT, UR40, 0x1, UPT ;  /* 0x000000012800788c */ /* 0x000fc8000bf01270 */
[----:B------:R-:W-:-:S06]  /*1450*/  USEL UR4, UR40, 0x1, UP0 ;  /* 0x0000000128047887 */ /* 0x000fcc0008000000 */
[----:B--23--:R-:W-:Y:S01]  /*1460*/  IMAD.U32 R0, RZ, RZ, UR4 ;  /* 0x00000004ff007e24 */ /* 0x00cfe2000f8e00ff */
[----:B------:R-:W-:Y:S05]  /*1470*/  WARPSYNC.ALL ;  /* 0x0000000000007948 */ /* 0x000fea0003800000 */
[----:B------:R-:W-:-:S04]  /*1480*/  IADD3 R0, -R0, UR40, RZ ;  /* 0x0000002800007c10 */ /* 0x000fc8000fffe1ff */
[----:B------:R-:W-:Y:S02]  /*1490*/  ISETP.GE.AND P1, PT, R0, 0x1, PT ;  /* 0x000000010000780c */ /* 0x000fe40003f26270 */
[----:B------:R-:W-:Y:S01]  /*14a0*/  R2UR UR4, R6 ;  /* 0x00000000060472ca */ /* 0x000fe200000e0000 */
[----:B------:R-:W-:Y:S01]  /*14b0*/  ULOP3.LUT UR41, UR41, 0x10000, URZ, 0xfc, !UPT ;  /* 0x0001000029297892 */ /* 0x000fe2000f8efc3f */
[----:B------:R-:W-:Y:S01]  /*14c0*/  WARPGROUP.ARRIVE ;  /* 0x00000000000079c5 */ /* 0x000fe20000000000 */
[----:B------:R-:W-:Y:S01]  /*14d0*/  UMOV UR5, 0x80000020 ;  /* 0x8000002000057882 */ /* 0x000fe20000000000 */
[----:B------:R-:W-:-:S09]  /*14e0*/  UMOV UR7, 0x80000020 ;  /* 0x8000002000077882 */ /* 0x000fd20000000000 */
[----:B------:R-:W-:-:S04]  /*14f0*/  UIADD3 UR4, UR4, 0x24200, URZ ;  /* 0x0002420004047890 */ /* 0x000fc8000fffe03f */
[----:B------:R-:W-:-:S04]  /*1500*/  USHF.R.U32.HI UR4, URZ, 0x4, UR4 ;  /* 0x000000043f047899 */ /* 0x000fc80008011604 */
[----:B------:R-:W-:-:S04]  /*1510*/  ULOP3.LUT UR4, UR4, 0x3fff, URZ, 0xc0, !UPT ;  /* 0x00003fff04047892 */ /* 0x000fc8000f8ec03f */
[----:B------:R-:W-:Y:S02]  /*1520*/  ULOP3.LUT UR9, UR4, 0x10000, URZ, 0xfc, !UPT ;  /* 0x0001000004097892 */ /* 0x000fe4000f8efc3f */
[----:B------:R-:W-:Y:S02]  /*1530*/  ULEA UR4, UR39, UR41, 0x9 ;  /* 0x0000002927047291 */ /* 0x000fe4000f8e483f */
[----:B------:R-:W-:-:S09]  /*1540*/  ULEA UR6, UR39, UR9, 0x8 ;  /* 0x0000000927067291 */ /* 0x000fd2000f8e403f */
[----:B------:R-:W-:Y:S01]  /*1550*/  IGMMA.64x64x32.S8.S8 R24, gdesc[UR4], RZ, !UPT, gsb0 ;  /* 0x01e00000041879f1 */ /* 0x000fe2000c0410ff */
[----:B------:R-:W-:Y:S02]  /*1560*/  UIADD3 UR4, UR4, 0x2, URZ ;  /* 0x0000000204047890 */ /* 0x000fe4000fffe03f */
[----:B------:R-:W-:Y:S01]  /*1570*/  UIADD3 UR6, UR6, 0x2, URZ ;  /* 0x0000000206067890 */ /* 0x000fe2000fffe03f */
[----:B------:R-:W-:Y:S01]  /*1580*/  UMOV UR5, 0x80000020 ;  /* 0x8000002000057882 */ /* 0x000fe20000000000 */
[----:B------:R-:W-:Y:S01]  /*1590*/  UMOV UR7, 0x80000020 ;  /* 0x8000002000077882 */ /* 0x000fe20000000000 */
[----:B------:R-:W-:Y:S02]  /*15a0*/  WARPGROUP.DEPBAR.LE gsb0, 0x0 ;  /* 0x00008000000079c5 */ /* 0x000fe40000010000 */
[----:B------:R-:W-:-:S06]  /*15b0*/  WARPGROUP.ARRIVE ;  /* 0x00000000000079c5 */ /* 0x000fcc0000000000 */
[----:B------:R-:W-:Y:S03]  /*15c0*/  IGMMA.64x64x32.S8.S8 R24, gdesc[UR4], R24, gsb0 ;  /* 0x01e00000041879f1 */ /* 0x000fe60008041018 */
[----:B------:R-:W-:Y:S02]  /*15d0*/  WARPGROUP.DEPBAR.LE gsb0, 0x0 ;  /* 0x00008000000079c5 */ /* 0x000fe40000010000 */
[----:B------:R-:W-:Y:S05]  /*15e0*/  @!P1 BRA `(.L_x_19) ;  /* 0x0000000000e09947 */ /* 0x000fea0003800000 */
[----:B------:R-:W-:Y:S02]  /*15f0*/  UIADD3 UR4, UR39, 0x1, URZ ;  /* 0x0000000127047890 */ /* 0x000fe4000fffe03f */
[----:B------:R-:W-:Y:S02]  /*1600*/  IMAD.U32 R3, RZ, RZ, UR39 ;  /* 0x00000027ff037e24 */ /* 0x000fe4000f8e00ff */
[----:B------:R-:W-:-:S04]  /*1610*/  UISETP.NE.AND UP0, UPT, UR4, 0x12, UPT ;  /* 0x000000120400788c */ /* 0x000fc8000bf05270 */
[----:B------:R-:W-:Y:S02]  /*1620*/  USEL UR5, URZ, 0x1, UP0 ;  /* 0x000000013f057887 */ /* 0x000fe40008000000 */
[----:B------:R-:W-:Y:S02]  /*1630*/  USEL UR8, UR4, URZ, UP0 ;  /* 0x0000003f04087287 */ /* 0x000fe40008000000 */
[----:B------:R-:W-:-:S06]  /*1640*/  ULOP3.LUT UR5, UR38, UR5, URZ, 0x3c, !UPT ;  /* 0x0000000526057292 */ /* 0x000fcc000f8e3c3f */
[----:B------:R-:W-:-:S07]  /*1650*/  IMAD.U32 R7, RZ, RZ, UR5 ;  /* 0x00000005ff077e24 */ /* 0x000fce000f8e00ff */
.L_x_26:
[----:B------:R-:W-:Y:S05]  /*1660*/  @!P0 BRA `(.L_x_20) ;  /* 0x0000000000048947 */ /* 0x000fea0003800000 */
[----:B------:R-:W-:Y:S01]  /*1670*/  BPT.TRAP 0x1 ;  /* 0x000000040000795c */ /* 0x000fe20000300000 */
.L_x_20:
[----:B------:R-:W2:Y:S01]  /*1680*/  S2UR UR5, SR_CgaCtaId ;  /* 0x00000000000579c3 */ /* 0x000ea20000008800 */
[----:B------:R-:W-:Y:S01]  /*1690*/  UMOV UR4, 0x400 ;  /* 0x0000040000047882 */ /* 0x000fe20000000000 */
[----:B01----:R-:W-:Y:S01]  /*16a0*/  IMAD.U32 R5, RZ, RZ, UR8 ;  /* 0x00000008ff057e24 */ /* 0x003fe2000f8e00ff */
[----:B------:R-:W-:Y:S01]  /*16b0*/  SHF.L.U32 R4, R7, 0x1f, RZ ;  /* 0x0000001f07047819 */ /* 0x000fe200000006ff */
[----:B--2---:R-:W-:-:S06]  /*16c0*/  ULEA UR4, UR5, UR4, 0x18 ;  /* 0x0000000405047291 */ /* 0x004fcc000f8ec03f */
[----:B------:R-:W-:-:S04]  /*16d0*/  IMAD.U32 R6, RZ, RZ, UR4 ;  /* 0x00000004ff067e24 */ /* 0x000fc8000f8e00ff */
[----:B------:R-:W-:-:S04]  /*16e0*/  IMAD R5, R5, 0x8, R6 ;  /* 0x0000000805057824 */ /* 0x000fc800078e0206 */
[----:B------:R0:W1:Y:S01]  /*16f0*/  SYNCS.PHASECHK.TRANS64.TRYWAIT P1, [R5+URZ], R4 ;  /* 0x00000004050075a7 */ /* 0x000062000802017f */
[----:B------:R-:W-:Y:S05]  /*1700*/  @!P0 BRA `(.L_x_21) ;  /* 0x0000000000048947 */ /* 0x000fea0003800000 */
[----:B------:R-:W-:Y:S01]  /*1710*/  BPT.TRAP 0x1 ;  /* 0x000000040000795c */ /* 0x000fe20000300000 */
.L_x_21:
[----:B-1----:R-:W-:Y:S05]  /*1720*/  @P1 BRA `(.L_x_22) ;  /* 0x0000000000081947 */ /* 0x002fea0003800000 */
[----:B------:R-:W1:Y:S02]  /*1730*/  SYNCS.PHASECHK.TRANS64.TRYWAIT P1, [R5+URZ], R4 ;  /* 0x00000004050075a7 */ /* 0x000e64000802017f */
[----:B-1----:R-:W-:Y:S05]  /*1740*/  @!P1 BRA `(.L_x_23) ;  /* 0x0000004400d09947 */ /* 0x002fea0003800000 */
.L_x_22:
[----:B------:R-:W-:Y:S01]  /*1750*/  ULEA UR4, UR8, UR41, 0x9 ;  /* 0x0000002908047291 */ /* 0x000fe2000f8e483f */
[----:B------:R-:W-:Y:S01]  /*1760*/  WARPGROUP.ARRIVE ;  /* 0x00000000000079c5 */ /* 0x000fe20000000000 */
[----:B------:R-:W-:Y:S01]  /*1770*/  ULEA UR6, UR8, UR9, 0x8 ;  /* 0x0000000908067291 */ /* 0x000fe2000f8e403f */
[----:B------:R-:W-:Y:S01]  /*1780*/  UMOV UR5, 0x80000020 ;  /* 0x8000002000057882 */ /* 0x000fe20000000000 */
[----:B------:R-:W-:-:S07]  /*1790*/  UMOV UR7, 0x80000020 ;  /* 0x8000002000077882 */ /* 0x000fce0000000000 */
[----:B------:R-:W-:Y:S01]  /*17a0*/  IGMMA.64x64x32.S8.S8 R24, gdesc[UR4], R24, gsb0 ;  /* 0x01e00000041879f1 */ /* 0x000fe20008041018 */
        /* <DEDUP_REMOVED lines=9> */
[----:B------:R-:W-:Y:S01]  /*1840*/  BPT.TRAP 0x1 ;  /* 0x000000040000795c */ /* 0x000fe20000300000 */
.L_x_24:
[----:B01----:R-:W-:Y:S01]  /*1850*/  IMAD R4, R3, 0x8, R6 ;  /* 0x0000000803047824 */ /* 0x003fe200078e0206 */
[----:B------:R-:W-:-:S03]  /*1860*/  ISETP.GT.U32.AND P1, PT, R19, 0x1, PT ;  /* 0x000000011300780c */ /* 0x000fc60003f24070 */
[----:B------:R-:W-:-:S05]  /*1870*/  VIADD R4, R4, 0x90 ;  /* 0x0000009004047836 */ /* 0x000fca0000000000 */
[----:B------:R-:W-:-:S04]  /*1880*/  PRMT R4, RZ, 0x654, R4 ;  /* 0x00000654ff047816 */ /* 0x000fc80000000004 */
[----:B------:R0:W-:Y:S01]  /*1890*/  SYNCS.ARRIVE.TRANS64.RED.A1T0 RZ, [R4+URZ], RZ ;  /* 0x000000ff04ff79a7 */ /* 0x0001e2000810043f */
[----:B------:R-:W-:Y:S05]  /*18a0*/  @P1 BRA `(.L_x_25) ;  /* 0x0000000000041947 */ /* 0x000fea0003800000 */
[----:B------:R-:W-:Y:S01]  /*18b0*/  BPT.TRAP 0x1 ;  /* 0x000000040000795c */ /* 0x000fe20000300000 */
.L_x_25:
[----:B------:R-:W-:Y:S01]  /*18c0*/  UIADD3 UR8, UR8, 0x1, URZ ;  /* 0x0000000108087890 */ /* 0x000fe2000fffe03f */
[C---:B------:R-:W-:Y:S01]  /*18d0*/  ISETP.GT.AND P2, PT, R0.reuse, 0x1, PT ;  /* 0x000000010000780c */ /* 0x040fe20003f44270 */
[----:B------:R-:W-:Y:S02]  /*18e0*/  VIADD R3, R3, 0x1 ;  /* 0x0000000103037836 */ /* 0x000fe40000000000 */
[----:B------:R-:W-:Y:S01]  /*18f0*/  UISETP.NE.AND UP0, UPT, UR8, 0x12, UPT ;  /* 0x000000120800788c */ /* 0x000fe2000bf05270 */
[----:B------:R-:W-:Y:S02]  /*1900*/  VIADD R0, R0, 0xffffffff ;  /* 0xffffffff00007836 */ /* 0x000fe40000000000 */
[C---:B------:R-:W-:Y:S01]  /*1910*/  ISETP.NE.AND P1, PT, R3.reuse, 0x12, PT ;  /* 0x000000120300780c */ /* 0x040fe20003f25270 */
[----:B------:R-:W-:Y:S02]  /*1920*/  USEL UR4, URZ, 0x1, UP0 ;  /* 0x000000013f047887 */ /* 0x000fe40008000000 */
[----:B------:R-:W-:Y:S01]  /*1930*/  USEL UR8, UR8, URZ, UP0 ;  /* 0x0000003f08087287 */ /* 0x000fe20008000000 */
[----:B------:R-:W-:-:S03]  /*1940*/  SEL R3, R3, RZ, P1 ;  /* 0x000000ff03037207 */ /* 0x000fc60000800000 */
[----:B------:R-:W-:Y:S01]  /*1950*/  LOP3.LUT R7, R7, UR4, RZ, 0x3c, !PT ;  /* 0x0000000407077c12 */ /* 0x000fe2000f8e3cff */
[----:B------:R-:W-:Y:S07]  /*1960*/  @P2 BRA `(.L_x_26) ;  /* 0xfffffffc003c2947 */ /* 0x000fee000383ffff */
.L_x_19:
[----:B------:R-:W2:Y:S02]  /*1970*/  LDC R0, c[0x0][0x28c] ;  /* 0x0000a300ff007b82 */ /* 0x000ea40000000800 */
[----:B--2---:R-:W-:-:S13]  /*1980*/  ISETP.GE.AND P1, PT, R0, 0x1, PT ;  /* 0x000000010000780c */ /* 0x004fda0003f26270 */
[----:B------:R-:W-:Y:S05]  /*1990*/  @!P1 BRA `(.L_x_27) ;  /* 0x0000000000409947 */ /* 0x000fea0003800000 */
[----:B------:R-:W-:Y:S05]  /*19a0*/  @!P0 BRA `(.L_x_28) ;  /* 0x0000000000048947 */ /* 0x000fea0003800000 */
[----:B------:R-:W-:Y:S01]  /*19b0*/  BPT.TRAP 0x1 ;  /* 0x000000040000795c */ /* 0x000fe20000300000 */
.L_x_28:
[----:B------:R-:W-:Y:S01]  /*19c0*/  UISETP.LT.AND UP0, UPT, UR40, 0x1, UPT ;  /* 0x000000012800788c */ /* 0x000fe2000bf01270 */
[----:B------:R-:W-:-:S03]  /*19d0*/  ISETP.GT.U32.AND P0, PT, R19, 0x1, PT ;  /* 0x000000011300780c */ /* 0x000fc60003f04070 */
[----:B------:R-:W-:-:S04]  /*19e0*/  USEL UR6, UR40, 0x1, UP0 ;  /* 0x0000000128067887 */ /* 0x000fc80008000000 */
[----:B------:R-:W-:-:S04]  /*19f0*/  UIADD3 UR6, UR39, UR40, -UR6 ;  /* 0x0000002827067290 */ /* 0x000fc8000fffe806 */
[----:B------:R-:W-:-:S04]  /*1a00*/  UIMAD.WIDE.U32 UR4, UR6, 0x38e38e39, URZ ;  /* 0x38e38e39060478a5 */ /* 0x000fc8000f8e003f */
[----:B------:R-:W-:-:S04]  /*1a10*/  USHF.R.U32.HI UR4, URZ, 0x2, UR5 ;  /* 0x000000023f047899 */ /* 0x000fc80008011605 */
[----:B------:R-:W-:-:S06]  /*1a20*/  UIMAD UR6, UR4, -0x12, UR6 ;  /* 0xffffffee040678a4 */ /* 0x000fcc000f8e0206 */
[----:B------:R-:W-:-:S04]  /*1a30*/  IMAD.U32 R3, RZ, RZ, UR6 ;  /* 0x00000006ff037e24 */ /* 0x000fc8000f8e00ff */
[----:B------:R-:W-:-:S04]  /*1a40*/  IMAD R0, R3, 0x8, R6 ;  /* 0x0000000803007824 */ /* 0x000fc800078e0206 */
[----:B------:R-:W-:-:S05]  /*1a50*/  VIADD R0, R0, 0x90 ;  /* 0x0000009000007836 */ /* 0x000fca0000000000 */
[----:B------:R-:W-:-:S04]  /*1a60*/  PRMT R0, RZ, 0x654, R0 ;  /* 0x00000654ff007816 */ /* 0x000fc80000000000 */
[----:B------:R2:W-:Y:S01]  /*1a70*/  SYNCS.ARRIVE.TRANS64.RED.A1T0 RZ, [R0+URZ], RZ ;  /* 0x000000ff00ff79a7 */ /* 0x0005e2000810043f */
[----:B------:R-:W-:Y:S05]  /*1a80*/  @P0 BRA `(.L_x_27) ;  /* 0x0000000000040947 */ /* 0x000fea0003800000 */
[----:B------:R-:W-:Y:S01]  /*1a90*/  BPT.TRAP 0x1 ;  /* 0x000000040000795c */ /* 0x000fe20000300000 */
.L_x_27:
[----:B------:R-:W3:Y:S01]  /*1aa0*/  LDC R8, c[0x0][0x288] ;  /* 0x0000a200ff087b82 */ /* 0x000ee20000000800 */
[----:B01----:R-:W-:Y:S01]  /*1ab0*/  LOP3.LUT R4, R18, 0x60, RZ, 0xc0, !PT ;  /* 0x0000006012047812 */ /* 0x003fe200078ec0ff */
[----:B------:R-:W-:Y:S01]  /*1ac0*/  IMAD.SHL.U32 R7, R58, 0x40, RZ ;  /* 0x000000403a077824 */ /* 0x000fe200078e00ff */
[----:B------:R-:W-:Y:S01]  /*1ad0*/  UIADD3 UR39, UR40, UR39, URZ ;  /* 0x0000002728277290 */ /* 0x000fe2000fffe03f */
[----:B--2---:R-:W-:Y:S01]  /*1ae0*/  SHF.R.U32.HI R0, RZ, 0x2, R18 ;  /* 0x00000002ff007819 */ /* 0x004fe20000011612 */
[----:B------:R-:W-:Y:S01]  /*1af0*/  IMAD.SHL.U32 R13, R57, 0x80, RZ ;  /* 0x00000080390d7824 */ /* 0x000fe200078e00ff */
[----:B------:R-:W-:Y:S01]  /*1b00*/  SHF.R.U32.HI R6, RZ, 0x1, R4 ;  /* 0x00000001ff067819 */ /* 0x000fe20000011604 */
[----:B------:R-:W-:Y:S01]  /*1b10*/  UISETP.GT.U32.AND UP0, UPT, UR39, 0x11, UPT ;  /* 0x000000112700788c */ /* 0x000fe2000bf04070 */
[----:B------:R-:W-:Y:S01]  /*1b20*/  LOP3.LUT R4, R18, 0x3, RZ, 0xc0, !PT ;  /* 0x0000000312047812 */ /* 0x000fe200078ec0ff */
[----:B------:R-:W-:Y:S01]  /*1b30*/  ULDC UR7, c[0x0][0x284] ;  /* 0x0000a10000077ab9 */ /* 0x000fe20000000800 */
[----:B------:R-:W-:Y:S01]  /*1b40*/  SHF.R.U32.HI R5, RZ, 0x7, R18 ;  /* 0x00000007ff057819 */ /* 0x000fe20000011612 */
[----:B------:R-:W-:Y:S01]  /*1b50*/  UISETP.LT.U32.AND UP0, UPT, UR40, 0x12, UP0 ;  /* 0x000000122800788c */ /* 0x000fe20008701070 */
[----:B------:R-:W-:Y:S01]  /*1b60*/  LOP3.LUT R3, R0, 0x7, RZ, 0xc0, !PT ;  /* 0x0000000700037812 */ /* 0x000fe200078ec0ff */
[----:B------:R-:W-:Y:S01]  /*1b70*/  UISETP.GE.U32.AND UP1, UPT, UR40, 0x12, UPT ;  /* 0x000000122800788c */ /* 0x000fe2000bf26070 */
[----:B------:R-:W-:Y:S01]  /*1b80*/  LOP3.LUT R0, R5, 0x1, RZ, 0xc0, !PT ;  /* 0x0000000105007812 */ /* 0x000fe200078ec0ff */
[----:B------:R-:W-:Y:S01]  /*1b90*/  ULDC.64 UR8, c[0x0][0x5d0] ;  /* 0x0001740000087ab9 */ /* 0x000fe20000000a00 */
[----:B------:R-:W-:Y:S01]  /*1ba0*/  SHF.R.S32.HI R14, RZ, 0x1f, R59 ;  /* 0x0000001fff0e7819 */ /* 0x000fe2000001143b */
[----:B------:R-:W-:Y:S01]  /*1bb0*/  UIMAD.WIDE.U32 UR4, UR39, 0x38e38e39, URZ ;  /* 0x38e38e39270478a5 */ /* 0x000fe2000f8e003f */
[----:B------:R-:W-:Y:S01]  /*1bc0*/  IADD3 R5, RZ, -R6, -R3 ;  /* 0x80000006ff057210 */ /* 0x000fe20007ffe803 */
[----:B------:R-:W-:Y:S01]  /*1bd0*/  IMAD.SHL.U32 R10, R0, 0x40, RZ ;  /* 0x00000040000a7824 */ /* 0x000fe200078e00ff */
[----:B------:R-:W-:-:S02]  /*1be0*/  USEL UR6, URZ, 0x1, !UP0 ;  /* 0x000000013f067887 */ /* 0x000fc4000c000000 */
[----:B------:R-:W-:Y:S01]  /*1bf0*/  USHF.R.U32.HI UR4, URZ, 0x2, UR5 ;  /* 0x000000023f047899 */ /* 0x000fe20008011605 */
[----:B------:R-:W-:Y:S01]  /*1c00*/  IMAD R0, R0, -0x40, R5 ;  /* 0xffffffc000007824 */ /* 0x000fe200078e0205 */
[----:B---3--:R-:W-:Y:S01]  /*1c10*/  ISETP.GE.AND P0, PT, R7, R8, PT ;  /* 0x000000080700720c */ /* 0x008fe20003f06270 */
[----:B------:R-:W-:Y:S01]  /*1c20*/  IMAD R12, R4, -0x2, R8 ;  /* 0xfffffffe040c7824 */ /* 0x000fe200078e0208 */
[----:B------:R-:W-:Y:S01]  /*1c30*/  ULOP3.LUT UR38, UR38, UR6, URZ, 0x3c, !UPT ;  /* 0x0000000626267292 */ /* 0x000fe2000f8e3c3f */
[----:B------:R-:W-:Y:S01]  /*1c40*/  IMAD.SHL.U32 R8, R18, 0x2, RZ ;  /* 0x0000000212087824 */ /* 0x000fe200078e00ff */
[----:B------:R-:W-:Y:S01]  /*1c50*/  ISETP.GE.OR P0, PT, R13, UR7, P0 ;  /* 0x000000070d007c0c */ /* 0x000fe20008706670 */
[----:B------:R-:W-:Y:S01]  /*1c60*/  IMAD R4, R14, UR8, RZ ;  /* 0x000000080e047c24 */ /* 0x000fe2000f8e02ff */
[----:B------:R-:W-:Y:S01]  /*1c70*/  LOP3.LUT R3, R10, 0x40, R3, 0xe2, !PT ;  /* 0x000000400a037812 */ /* 0x000fe200078ee203 */
[----:B------:R-:W-:Y:S01]  /*1c80*/  IMAD.WIDE R10, R57, 0x80, RZ ;  /* 0x00000080390a7825 */ /* 0x000fe200078e02ff */
[----:B------:R-:W-:Y:S01]  /*1c90*/  LOP3.LUT R8, R7, 0x6, R8, 0xf8, !PT ;  /* 0x0000000607087812 */ /* 0x000fe200078ef808 */
[----:B------:R-:W-:Y:S01]  /*1ca0*/  UIMAD UR39, UR4, -0x12, UR39 ;  /* 0xffffffee042778a4 */ /* 0x000fe2000f8e0227 */
[----:B------:R-:W-:Y:S01]  /*1cb0*/  IADD3 R20, -R13, UR7, R0 ;  /* 0x000000070d147c10 */ /* 0x000fe2000fffe100 */
[----:B------:R-:W-:Y:S01]  /*1cc0*/  IMAD R15, R59, UR9, R4 ;  /* 0x000000093b0f7c24 */ /* 0x000fe2000f8e0204 */
[----:B------:R-:W-:Y:S01]  /*1cd0*/  SHF.R.S32.HI R9, RZ, 0x1f, R8 ;  /* 0x0000001fff097819 */ /* 0x000fe20000011408 */
[----:B------:R-:W-:Y:S01]  /*1ce0*/  @UP1 ULOP3.LUT UR38, UR38, 0x1, UR4, 0x78, !UPT ;  /* 0x0000000126261892 */ /* 0x000fe2000f8e7804 */
[----:B------:R-:W-:Y:S01]  /*1cf0*/  LOP3.LUT R65, R10, R3, R6, 0xfe, !PT ;  /* 0x000000030a417212 */ /* 0x000fe200078efe06 */
[----:B------:R-:W-:-:S02]  /*1d00*/  IMAD.IADD R58, R12, 0x1, -R7 ;  /* 0x000000010c3a7824 */ /* 0x000fc400078e0a07 */
[----:B------:R-:W-:-:S04]  /*1d10*/  IMAD.WIDE.U32 R4, R59, UR8, R8 ;  /* 0x000000083b047c25 */ /* 0x000fc8000f8e0008 */
[----:B------:R-:W-:Y:S02]  /*1d20*/  IMAD.IADD R5, R5, 0x1, R15 ;  /* 0x0000000105057824 */ /* 0x000fe400078e020f */
[----:B------:R-:W-:Y:S01]  /*1d30*/  IMAD.MOV.U32 R57, RZ, RZ, -0x1 ;  /* 0xffffffffff397424 */ /* 0x000fe200078e00ff */
[----:B------:R-:W-:Y:S06]  /*1d40*/  @P0 BRA `(.L_x_29) ;  /* 0x0000001c00100947 */ /* 0x000fec0003800000 */
[----:B------:R-:W0:Y:S01]  /*1d50*/  LDC.64 R12, c[0x0][0x5c8] ;  /* 0x00017200ff0c7b82 */ /* 0x000e220000000a00 */
[----:B------:R-:W-:Y:S01]  /*1d60*/  ULDC.64 UR4, c[0x0][0x5c0] ;  /* 0x0001700000047ab9 */ /* 0x000fe20000000a00 */
[----:B------:R-:W-:Y:S01]  /*1d70*/  BSSY B0, `(.L_x_29) ;  /* 0x00001c1000007945 */ /* 0x000fe20003800000 */
[-C--:B0-----:R-:W-:Y:S02]  /*1d80*/  IMAD R0, R11, R12.reuse, RZ ;  /* 0x0000000c0b007224 */ /* 0x081fe400078e02ff */
[----:B------:R-:W-:-:S04]  /*1d90*/  IMAD.WIDE.U32 R4, R65, R12, R4 ;  /* 0x0000000c41047225 */ /* 0x000fc800078e0004 */
[----:B------:R-:W-:Y:S01]  /*1da0*/  IMAD R3, R65, R13, R0 ;  /* 0x0000000d41037224 */ /* 0x000fe200078e0200 */
[----:B------:R-:W-:-:S03]  /*1db0*/  IADD3 R6, P0, R4, UR4, RZ ;  /* 0x0000000404067c10 */ /* 0x000fc6000ff1e0ff */
[----:B------:R-:W-:Y:S01]  /*1dc0*/  IMAD.IADD R3, R5, 0x1, R3 ;  /* 0x0000000105037824 */ /* 0x000fe200078e0203 */
[----:B------:R-:W-:-:S04]  /*1dd0*/  LEA R4, P1, R12, R6, 0x3 ;  /* 0x000000060c047211 */ /* 0x000fc800078218ff */
[----:B------:R-:W-:Y:S02]  /*1de0*/  IADD3.X R7, R3, UR5, RZ, P0, !PT ;  /* 0x0000000503077c10 */ /* 0x000fe400087fe4ff */
[----:B-----5:R-:W-:Y:S02]  /*1df0*/  ISETP.NE.AND P0, PT, R23, RZ, PT ;  /* 0x000000ff1700720c */ /* 0x020fe40003f05270 */
[----:B------:R-:W-:-:S11]  /*1e00*/  LEA.HI.X R5, R12, R7, R13, 0x3, P1 ;  /* 0x000000070c057211 */ /* 0x000fd600008f1c0d */
[----:B------:R-:W-:Y:S05]  /*1e10*/  @!P0 BRA `(.L_x_30) ;  /* 0x0000001400188947 */ /* 0x000fea0003800000 */
[----:B------:R-:W0:Y:S01]  /*1e20*/  LDC.64 R60, c[0x0][0x5b0] ;  /* 0x00016c00ff3c7b82 */ /* 0x000e220000000a00 */
[----:B------:R-:W-:Y:S01]  /*1e30*/  ULDC.64 UR4, c[0x0][0x5b8] ;  /* 0x00016e0000047ab9 */ /* 0x000fe20000000a00 */
[----:B------:R-:W-:Y:S01]  /*1e40*/  ISETP.GE.AND P3, PT, R58, 0x1, PT ;  /* 0x000000013a00780c */ /* 0x000fe20003f66270 */
[----:B------:R-:W-:Y:S01]  /*1e50*/  IMAD R0, R14, UR4, RZ ;  /* 0x000000040e007c24 */ /* 0x000fe2000f8e02ff */
[----:B------:R-:W-:Y:S01]  /*1e60*/  BSSY B1, `(.L_x_31) ;  /* 0x000000e000017945 */ /* 0x000fe20003800000 */
[C---:B------:R-:W-:Y:S01]  /*1e70*/  IMAD.WIDE.U32 R14, R59.reuse, UR4, R8 ;  /* 0x000000043b0e7c25 */ /* 0x040fe2000f8e0008 */
[----:B------:R-:W-:Y:S02]  /*1e80*/  ISETP.LT.OR P1, PT, R20, 0x1, !P3 ;  /* 0x000000011400780c */ /* 0x000fe40005f21670 */
[----:B------:R-:W1:Y:S01]  /*1e90*/  LDC.64 R62, c[0x0][0x5a8] ;  /* 0x00016a00ff3e7b82 */ /* 0x000e620000000a00 */
[----:B------:R-:W-:Y:S02]  /*1ea0*/  IMAD R13, R59, UR5, R0 ;  /* 0x000000053b0d7c24 */ /* 0x000fe4000f8e0200 */
[----:B------:R-:W-:-:S02]  /*1eb0*/  IMAD.MOV.U32 R12, RZ, RZ, R14 ;  /* 0x000000ffff0c7224 */ /* 0x000fc400078e000e */
[----:B------:R-:W-:Y:S02]  /*1ec0*/  IMAD.IADD R13, R15, 0x1, R13 ;  /* 0x000000010f0d7824 */ /* 0x000fe400078e020d */
[-C--:B0-----:R-:W-:Y:S02]  /*1ed0*/  IMAD R10, R11, R60.reuse, RZ ;  /* 0x0000003c0b0a7224 */ /* 0x081fe400078e02ff */
[----:B------:R-:W-:-:S04]  /*1ee0*/  IMAD.WIDE.U32 R8, R65, R60, R12 ;  /* 0x0000003c41087225 */ /* 0x000fc800078e000c */
[----:B------:R-:W-:Y:S01]  /*1ef0*/  IMAD R21, R65, R61, R10 ;  /* 0x0000003d41157224 */ /* 0x000fe200078e020a */
[----:B-1----:R-:W-:-:S04]  /*1f00*/  IADD3 R8, P0, R8, R62, RZ ;  /* 0x0000003e08087210 */ /* 0x002fc80007f1e0ff */
[----:B------:R-:W-:Y:S01]  /*1f10*/  IADD3.X R9, R63, R9, R21, P0, !PT ;  /* 0x000000093f097210 */ /* 0x000fe200007fe415 */
[----:B------:R-:W-:Y:S08]  /*1f20*/  @P1 BRA `(.L_x_32) ;  /* 0x0000000000041947 */ /* 0x000ff00003800000 */
[----:B------:R0:W5:Y:S02]  /*1f30*/  LDG.E.U8 R56, desc[UR36][R8.64] ;  /* 0x0000002408387981 */ /* 0x000164000c1e1100 */
.L_x_32:
[----:B------:R-:W-:Y:S05]  /*1f40*/  BSYNC B1 ;  /* 0x0000000000017941 */ /* 0x000fea0003800000 */
.L_x_31:
[----:B-----5:R-:W-:Y:S01]  /*1f50*/  LOP3.LUT R0, R56, 0xffff, RZ, 0xc0, !PT ;  /* 0x0000ffff38007812 */ /* 0x020fe200078ec0ff */
[----:B------:R-:W-:Y:S01]  /*1f60*/  IMAD.SHL.U32 R10, R60, 0x8, RZ ;  /* 0x000000083c0a7824 */ /* 0x000fe200078e00ff */
[----:B------:R-:W-:Y:S01]  /*1f70*/  ISETP.GE.AND P2, PT, R58, 0x2, PT ;  /* 0x000000023a00780c */ /* 0x000fe20003f46270 */
[----:B------:R-:W-:Y:S01]  /*1f80*/  BSSY B1, `(.L_x_33) ;  /* 0x000000e000017945 */ /* 0x000fe20003800000 */
[----:B------:R-:W-:Y:S02]  /*1f90*/  PRMT R0, R0, 0x8880, RZ ;  /* 0x0000888000007816 */ /* 0x000fe400000000ff */
[----:B------:R-:W-:Y:S02]  /*1fa0*/  ISETP.LT.OR P0, PT, R20, 0x1, !P2 ;  /* 0x000000011400780c */ /* 0x000fe40005701670 */
[----:B------:R-:W-:Y:S01]  /*1fb0*/  SHF.L.U64.HI R11, R60, 0x3, R61 ;  /* 0x000000033c0b7819 */ /* 0x000fe2000001023d */
[----:B------:R-:W-:-:S04]  /*1fc0*/  IMAD R3, R0, R23, RZ ;  /* 0x0000001700037224 */ /* 0x000fc800078e02ff */
[----:B------:R-:W-:Y:S02]  /*1fd0*/  @!P1 IMAD R15, R24, R22, R3 ;  /* 0x00000016180f9224 */ /* 0x000fe400078e0203 */
[----:B------:R-:W-:-:S03]  /*1fe0*/  IMAD.WIDE.U32 R10, R65, R60, R10 ;  /* 0x0000003c410a7225 */ /* 0x000fc600078e000a */
[----:B------:R1:W-:Y:S01]  /*1ff0*/  @!P1 STG.E.U8 desc[UR36][R6.64], R15 ;  /* 0x0000000f06009986 */ /* 0x0003e2000c101124 */
[----:B------:R-:W-:Y:S01]  /*2000*/  IADD3 R10, P4, P5, R14, R62, R10 ;  /* 0x0000003e0e0a7210 */ /* 0x000fe20007d9e00a */
[----:B------:R-:W-:Y:S01]  /*2010*/  IMAD.IADD R14, R21, 0x1, R11 ;  /* 0x00000001150e7824 */ /* 0x000fe200078e020b */
[----:B------:R-:W-:Y:S11]  /*2020*/  @P0 BRA `(.L_x_34) ;  /* 0x00000000000c0947 */ /* 0x000ff60003800000 */
[----:B------:R-:W2:Y:S02]  /*2030*/  LDG.E.U8 R56, desc[UR36][R8.64+0x1] ;  /* 0x0000012408387981 */ /* 0x000ea4000c1e1100 */
[----:B--2---:R-:W-:-:S05]  /*2040*/  PRMT R0, R56, 0x8880, RZ ;  /* 0x0000888038007816 */ /* 0x004fca00000000ff */
[----:B------:R-:W-:-:S07]  /*2050*/  IMAD R3, R0, R23, RZ ;  /* 0x0000001700037224 */ /* 0x000fce00078e02ff */
.L_x_34:
[----:B------:R-:W-:Y:S05]  /*2060*/  BSYNC B1 ;  /* 0x0000000000017941 */ /* 0x000fea0003800000 */
.L_x_33:
[----:B------:R-:W-:Y:S01]  /*2070*/  ISETP.LT.OR P3, PT, R20, 0x9, !P3 ;  /* 0x000000091400780c */ /* 0x000fe20005f61670 */
[----:B------:R-:W-:Y:S01]  /*2080*/  @!P0 IMAD R25, R25, R22, R3 ;  /* 0x0000001619198224 */ /* 0x000fe200078e0203 */
[C---:B------:R-:W-:Y:S01]  /*2090*/  ISETP.GE.AND P1, PT, R58.reuse, 0x9, PT ;  /* 0x000000093a00780c */ /* 0x040fe20003f26270 */
[----:B------:R-:W-:Y:S01]  /*20a0*/  BSSY B1, `(.L_x_35) ;  /* 0x000000b000017945 */ /* 0x000fe20003800000 */
[----:B------:R-:W-:Y:S02]  /*20b0*/  IADD3.X R11, R13, R63, R14, P4, P5 ;  /* 0x0000003f0d0b7210 */ /* 0x000fe400027ea40e */
[----:B------:R2:W-:Y:S01]  /*20c0*/  @!P0 STG.E.U8 desc[UR36][R6.64+0x1], R25 ;  /* 0x0000011906008986 */ /* 0x0005e2000c101124 */
[----:B------:R-:W-:Y:S02]  /*20d0*/  ISETP.GE.AND P0, PT, R58, 0xa, PT ;  /* 0x0000000a3a00780c */ /* 0x000fe40003f06270 */
[C---:B------:R-:W-:Y:S02]  /*20e0*/  ISETP.LT.OR P2, PT, R20.reuse, 0x9, !P2 ;  /* 0x000000091400780c */ /* 0x040fe40005741670 */
[----:B------:R-:W-:-:S02]  /*20f0*/  ISETP.LT.OR P5, PT, R20, 0x1, !P1 ;  /* 0x000000011400780c */ /* 0x000fc40004fa1670 */
[----:B------:R-:W-:Y:S01]  /*2100*/  ISETP.LT.OR P4, PT, R20, 0x1, !P0 ;  /* 0x000000011400780c */ /* 0x000fe20004781670 */
[----:B------:R-:W-:-:S12]  /*2110*/  @P3 BRA `(.L_x_36) ;  /* 0x00000000000c3947 */ /* 0x000fd80003800000 */
[----:B------:R-:W3:Y:S02]  /*2120*/  LDG.E.U8 R56, desc[UR36][R10.64] ;  /* 0x000000240a387981 */ /* 0x000ee4000c1e1100 */
[----:B---3--:R-:W-:-:S05]  /*2130*/  PRMT R0, R56, 0x8880, RZ ;  /* 0x0000888038007816 */ /* 0x008fca00000000ff */
[----:B------:R-:W-:-:S07]  /*2140*/  IMAD R3, R0, R23, RZ ;  /* 0x0000001700037224 */ /* 0x000fce00078e02ff */
.L_x_36:
[----:B------:R-:W-:Y:S05]  /*2150*/  BSYNC B1 ;  /* 0x0000000000017941 */ /* 0x000fea0003800000 */
.L_x_35:
[----:B------:R-:W-:Y:S01]  /*2160*/  @!P3 IMAD R13, R26, R22, R3 ;  /* 0x000000161a0db224 */ /* 0x000fe200078e0203 */
[----:B------:R-:W-:Y:S04]  /*2170*/  BSSY B1, `(.L_x_37) ;  /* 0x0000006000017945 */ /* 0x000fe80003800000 */
[----:B------:R3:W-:Y:S01]  /*2180*/  @!P3 STG.E.U8 desc[UR36][R4.64], R13 ;  /* 0x0000000d0400b986 */ /* 0x0007e2000c101124 */
[----:B------:R-:W-:Y:S05]  /*2190*/  @P2 BRA `(.L_x_38) ;  /* 0x00000000000c2947 */ /* 0x000fea0003800000 */
[----:B------:R-:W4:Y:S02]  /*21a0*/  LDG.E.U8 R56, desc[UR36][R10.64+0x1] ;  /* 0x000001240a387981 */ /* 0x000f24000c1e1100 */
[----:B----4-:R-:W-:-:S05]  /*21b0*/  PRMT R0, R56, 0x8880, RZ ;  /* 0x0000888038007816 */ /* 0x010fca00000000ff */
[----:B------:R-:W-:-:S07]  /*21c0*/  IMAD R3, R0, R23, RZ ;  /* 0x0000001700037224 */ /* 0x000fce00078e02ff */
.L_x_38:
[----:B------:R-:W-:Y:S05]  /*21d0*/  BSYNC B1 ;  /* 0x0000000000017941 */ /* 0x000fea0003800000 */
.L_x_37:
[----:B------:R-:W-:Y:S01]  /*21e0*/  @!P2 IMAD R27, R27, R22, R3 ;  /* 0x000000161b1ba224 */ /* 0x000fe200078e0203 */
[----:B------:R-:W-:Y:S04]  /*21f0*/  BSSY B1, `(.L_x_39) ;  /* 0x0000006000017945 */ /* 0x000fe80003800000 */
[----:B------:R4:W-:Y:S01]  /*2200*/  @!P2 STG.E.U8 desc[UR36][R4.64+0x1], R27 ;  /* 0x0000011b0400a986 */ /* 0x0009e2000c101124 */
[----:B------:R-:W-:Y:S05]  /*2210*/  @P5 BRA `(.L_x_40) ;  /* 0x00000000000c5947 */ /* 0x000fea0003800000 */
[----:B------:R-:W5:Y:S02]  /*2220*/  LDG.E.U8 R56, desc[UR36][R8.64+0x8] ;  /* 0x0000082408387981 */ /* 0x000f64000c1e1100 */
[----:B-----5:R-:W-:-:S05]  /*2230*/  PRMT R0, R56, 0x8880, RZ ;  /* 0x0000888038007816 */ /* 0x020fca00000000ff */
[----:B------:R-:W-:-:S07]  /*2240*/  IMAD R3, R0, R23, RZ ;  /* 0x0000001700037224 */ /* 0x000fce00078e02ff */
.L_x_40:
[----:B------:R-:W-:Y:S05]  /*2250*/  BSYNC B1 ;  /* 0x0000000000017941 */ /* 0x000fea0003800000 */
.L_x_39:
[----:B---3--:R-:W-:Y:S01]  /*2260*/  @!P5 IMAD R13, R28, R22, R3 ;  /* 0x000000161c0dd224 */ /* 0x008fe200078e0203 */
[----:B------:R-:W-:Y:S04]  /*2270*/  BSSY B1, `(.L_x_41) ;  /* 0x0000006000017945 */ /* 0x000fe80003800000 */
[----:B------:R3:W-:Y:S01]  /*2280*/  @!P5 STG.E.U8 desc[UR36][R6.64+0x8], R13 ;  /* 0x0000080d0600d986 */ /* 0x0007e2000c101124 */
[----:B------:R-:W-:Y:S05]  /*2290*/  @P4 BRA `(.L_x_42) ;  /* 0x00000000000c4947 */ /* 0x000fea0003800000 */
[----:B------:R-:W5:Y:S02]  /*22a0*/  LDG.E.U8 R56, desc[UR36][R8.64+0x9] ;  /* 0x0000092408387981 */ /* 0x000f64000c1e1100 */
[----:B-----5:R-:W-:-:S05]  /*22b0*/  PRMT R0, R56, 0x8880, RZ ;  /* 0x0000888038007816 */ /* 0x020fca00000000ff */
[----:B------:R-:W-:-:S07]  /*22c0*/  IMAD R3, R0, R23, RZ ;  /* 0x0000001700037224 */ /* 0x000fce00078e02ff */
.L_x_42:
[----:B------:R-:W-:Y:S05]  /*22d0*/  BSYNC B1 ;  /* 0x0000000000017941 */ /* 0x000fea0003800000 */
.L_x_41:
[----:B------:R-:W-:Y:S01]  /*22e0*/  ISETP.LT.OR P1, PT, R20, 0x9, !P1 ;  /* 0x000000091400780c */ /* 0x000fe20004f21670 */
[----:B------:R-:W-:Y:S01]  /*22f0*/  @!P4 IMAD R29, R29, R22, R3 ;  /* 0x000000161d1dc224 */ /* 0x000fe200078e0203 */
[C---:B------:R-:W-:Y:S01]  /*2300*/  ISETP.GE.AND P3, PT, R58.reuse, 0x11, PT ;  /* 0x000000113a00780c */ /* 0x040fe20003f66270 */
[----:B------:R-:W-:Y:S01]  /*2310*/  BSSY B1, `(.L_x_43) ;  /* 0x000000a000017945 */ /* 0x000fe20003800000 */
[----:B------:R-:W-:Y:S02]  /*2320*/  ISETP.GE.AND P2, PT, R58, 0x12, PT ;  /* 0x000000123a00780c */ /* 0x000fe40003f46270 */
[----:B------:R0:W-:Y:S01]  /*2330*/  @!P4 STG.E.U8 desc[UR36][R6.64+0x9], R29 ;  /* 0x0000091d0600c986 */ /* 0x0001e2000c101124 */
[C---:B------:R-:W-:Y:S02]  /*2340*/  ISETP.LT.OR P0, PT, R20.reuse, 0x9, !P0 ;  /* 0x000000091400780c */ /* 0x040fe40004701670 */
[C---:B------:R-:W-:Y:S02]  /*2350*/  ISETP.LT.OR P5, PT, R20.reuse, 0x1, !P3 ;  /* 0x000000011400780c */ /* 0x040fe40005fa1670 */
[----:B------:R-:W-:-:S02]  /*2360*/  ISETP.LT.OR P4, PT, R20, 0x1, !P2 ;  /* 0x000000011400780c */ /* 0x000fc40005781670 */
[----:B------:R-:W-:Y:S11]  /*2370*/  @P1 BRA `(.L_x_44) ;  /* 0x00000000000c1947 */ /* 0x000ff60003800000 */
[----:B------:R-:W5:Y:S02]  /*2380*/  LDG.E.U8 R56, desc[UR36][R10.64+0x8] ;  /* 0x000008240a387981 */ /* 0x000f64000c1e1100 */
[----:B-----5:R-:W-:-:S05]  /*2390*/  PRMT R0, R56, 0x8880, RZ ;  /* 0x0000888038007816 */ /* 0x020fca00000000ff */
[----:B------:R-:W-:-:S07]  /*23a0*/  IMAD R3, R0, R23, RZ ;  /* 0x0000001700037224 */ /* 0x000fce00078e02ff */
.L_x_44:
[----:B------:R-:W-:Y:S05]  /*23b0*/  BSYNC B1 ;  /* 0x0000000000017941 */ /* 0x000fea0003800000 */
.L_x_43:
[----:B---3--:R-:W-:Y:S01]  /*23c0*/  @!P1 IMAD R13, R30, R22, R3 ;  /* 0x000000161e0d9224 */ /* 0x008fe200078e0203 */
[----:B------:R-:W-:Y:S04]  /*23d0*/  BSSY B1, `(.L_x_45) ;  /* 0x0000006000017945 */ /* 0x000fe80003800000 */
[----:B------:R3:W-:Y:S01]  /*23e0*/  @!P1 STG.E.U8 desc[UR36][R4.64+0x8], R13 ;  /* 0x0000080d04009986 */ /* 0x0007e2000c101124 */
[----:B------:R-:W-:Y:S05]  /*23f0*/  @P0 BRA `(.L_x_46) ;  /* 0x00000000000c0947 */ /* 0x000fea0003800000 */
[----:B------:R-:W5:Y:S02]  /*2400*/  LDG.E.U8 R56, desc[UR36][R10.64+0x9] ;  /* 0x000009240a387981 */ /* 0x000f64000c1e1100 */
[----:B-----5:R-:W-:-:S05]  /*2410*/  PRMT R0, R56, 0x8880, RZ ;  /* 0x0000888038007816 */ /* 0x020fca00000000ff */
[----:B------:R-:W-:-:S07]  /*2420*/  IMAD R3, R0, R23, RZ ;  /* 0x0000001700037224 */ /* 0x000fce00078e02ff */
.L_x_46:
[----:B------:R-:W-:Y:S05]  /*2430*/  BSYNC B1 ;  /* 0x0000000000017941 */ /* 0x000fea0003800000 */
.L_x_45:
[----:B------:R-:W-:Y:S01]  /*2440*/  @!P0 IMAD R31, R31, R22, R3 ;  /* 0x000000161f1f8224 */ /* 0x000fe200078e0203 */
[----:B------:R-:W-:Y:S04]  /*2450*/  BSSY B1, `(.L_x_47) ;  /* 0x0000006000017945 */ /* 0x000fe80003800000 */
[----:B------:R0:W-:Y:S01]  /*2460*/  @!P0 STG.E.U8 desc[UR36][R4.64+0x9], R31 ;  /* 0x0000091f04008986 */ /* 0x0001e2000c101124 */
[----:B------:R-:W-:Y:S05]  /*2470*/  @P5 BRA `(.L_x_48) ;  /* 0x00000000000c5947 */ /* 0x000fea0003800000 */
[----:B------:R-:W5:Y:S02]  /*2480*/  LDG.E.U8 R56, desc[UR36][R8.64+0x10] ;  /* 0x0000102408387981 */ /* 0x000f64000c1e1100 */
[----:B-----5:R-:W-:-:S05]  /*2490*/  PRMT R0, R56, 0x8880, RZ ;  /* 0x0000888038007816 */ /* 0x020fca00000000ff */
[----:B------:R-:W-:-:S07]  /*24a0*/  IMAD R3, R0, R23, RZ ;  /* 0x0000001700037224 */ /* 0x000fce00078e02ff */
.L_x_48:
[----:B------:R-:W-:Y:S05]  /*24b0*/  BSYNC B1 ;  /* 0x0000000000017941 */ /* 0x000fea0003800000 */
.L_x_47:
[----:B---3--:R-:W-:Y:S01]  /*24c0*/  @!P5 IMAD R13, R32, R22, R3 ;  /* 0x00000016200dd224 */ /* 0x008fe200078e0203 */
[----:B------:R-:W-:Y:S04]  /*24d0*/  BSSY B1, `(.L_x_49) ;  /* 0x0000006000017945 */ /* 0x000fe80003800000 */
[----:B------:R3:W-:Y:S01]  /*24e0*/  @!P5 STG.E.U8 desc[UR36][R6.64+0x10], R13 ;  /* 0x0000100d0600d986 */ /* 0x0007e2000c101124 */
[----:B------:R-:W-:Y:S05]  /*24f0*/  @P4 BRA `(.L_x_50) ;  /* 0x00000000000c4947 */ /* 0x000fea0003800000 */
[----:B------:R-:W5:Y:S02]  /*2500*/  LDG.E.U8 R56, desc[UR36][R8.64+0x11] ;  /* 0x0000112408387981 */ /* 0x000f64000c1e1100 */
[----:B-----5:R-:W-:-:S05]  /*2510*/  PRMT R0, R56, 0x8880, RZ ;  /* 0x0000888038007816 */ /* 0x020fca00000000ff */
[----:B------:R-:W-:-:S07]  /*2520*/  IMAD R3, R0, R23, RZ ;  /* 0x0000001700037224 */ /* 0x000fce00078e02ff */
.L_x_50:
[----:B------:R-:W-:Y:S05]  /*2530*/  BSYNC B1 ;  /* 0x0000000000017941 */ /* 0x000fea0003800000 */
.L_x_49:
        /* <DEDUP_REMOVED lines=13> */
.L_x_52:
[----:B------:R-:W-:Y:S05]  /*2610*/  BSYNC B1 ;  /* 0x0000000000017941 */ /* 0x000fea0003800000 */
.L_x_51:
[----:B---3--:R-:W-:Y:S01]  /*2620*/  @!P3 IMAD R13, R34, R22, R3 ;  /* 0x00000016220db224 */ /* 0x008fe200078e0203 */
[----:B------:R-:W-:Y:S04]  /*2630*/  BSSY B1, `(.L_x_53) ;  /* 0x0000006000017945 */ /* 0x000fe80003800000 */
[----:B------:R3:W-:Y:S01]  /*2640*/  @!P3 STG.E.U8 desc[UR36][R4.64+0x10], R13 ;  /* 0x0000100d0400b986 */ /* 0x0007e2000c101124 */
[----:B------:R-:W-:Y:S05]  /*2650*/  @P2 BRA `(.L_x_54) ;  /* 0x00000000000c2947 */ /* 0x000fea0003800000 */
[----:B------:R-:W5:Y:S02]  /*2660*/  LDG.E.U8 R56, desc[UR36][R10.64+0x11] ;  /* 0x000011240a387981 */ /* 0x000f64000c1e1100 */
[----:B-----5:R-:W-:-:S05]  /*2670*/  PRMT R0, R56, 0x8880, RZ ;  /* 0x0000888038007816 */ /* 0x020fca00000000ff */
[----:B------:R-:W-:-:S07]  /*2680*/  IMAD R3, R0, R23, RZ ;  /* 0x0000001700037224 */ /* 0x000fce00078e02ff */
.L_x_54:
[----:B------:R-:W-:Y:S05]  /*2690*/  BSYNC B1 ;  /* 0x0000000000017941 */ /* 0x000fea0003800000 */
.L_x_53:
[----:B------:R-:W-:Y:S01]  /*26a0*/  @!P2 IMAD R35, R35, R22, R3 ;  /* 0x000000162323a224 */ /* 0x000fe200078e0203 */
[----:B------:R-:W-:Y:S04]  /*26b0*/  BSSY B1, `(.L_x_55) ;  /* 0x0000006000017945 */ /* 0x000fe80003800000 */
[----:B------:R0:W-:Y:S01]  /*26c0*/  @!P2 STG.E.U8 desc[UR36][R4.64+0x11], R35 ;  /* 0x000011230400a986 */ /* 0x0001e2000c101124 */
[----:B------:R-:W-:Y:S05]  /*26d0*/  @P5 BRA `(.L_x_56) ;  /* 0x00000000000c5947 */ /* 0x000fea0003800000 */
[----:B------:R-:W5:Y:S02]  /*26e0*/  LDG.E.U8 R56, desc[UR36][R8.64+0x18] ;  /* 0x0000182408387981 */ /* 0x000f64000c1e1100 */
[----:B-----5:R-:W-:-:S05]  /*26f0*/  PRMT R0, R56, 0x8880, RZ ;  /* 0x0000888038007816 */ /* 0x020fca00000000ff */
[----:B------:R-:W-:-:S07]  /*2700*/  IMAD R3, R0, R23, RZ ;  /* 0x0000001700037224 */ /* 0x000fce00078e02ff */
.L_x_56:
[----:B------:R-:W-:Y:S05]  /*2710*/  BSYNC B1 ;  /* 0x0000000000017941 */ /* 0x000fea0003800000 */
.L_x_55:
[----:B---3--:R-:W-:Y:S01]  /*2720*/  @!P5 IMAD R13, R36, R22, R3 ;  /* 0x00000016240dd224 */ /* 0x008fe200078e0203 */
[----:B------:R-:W-:Y:S04]  /*2730*/  BSSY B1, `(.L_x_57) ;  /* 0x0000006000017945 */ /* 0x000fe80003800000 */
[----:B------:R3:W-:Y:S01]  /*2740*/  @!P5 STG.E.U8 desc[UR36][R6.64+0x18], R13 ;  /* 0x0000180d0600d986 */ /* 0x0007e2000c101124 */
[----:B------:R-:W-:Y:S05]  /*2750*/  @P4 BRA `(.L_x_58) ;  /* 0x00000000000c4947 */ /* 0x000fea0003800000 */
[----:B------:R-:W5:Y:S02]  /*2760*/  LDG.E.U8 R56, desc[UR36][R8.64+0x19] ;  /* 0x0000192408387981 */ /* 0x000f64000c1e1100 */
[----:B-----5:R-:W-:-:S05]  /*2770*/  PRMT R0, R56, 0x8880, RZ ;  /* 0x0000888038007816 */ /* 0x020fca00000000ff */
[----:B------:R-:W-:-:S07]  /*2780*/  IMAD R3, R0, R23, RZ ;  /* 0x0000001700037224 */ /* 0x000fce00078e02ff */
.L_x_58:
[----:B------:R-:W-:Y:S05]  /*2790*/  BSYNC B1 ;  /* 0x0000000000017941 */ /* 0x000fea0003800000 */
.L_x_57:
        /* <DEDUP_REMOVED lines=13> */
.L_x_60:
[----:B------:R-:W-:Y:S05]  /*2870*/  BSYNC B1 ;  /* 0x0000000000017941 */ /* 0x000fea0003800000 */
.L_x_59:
[----:B---3--:R-:W-:Y:S01]  /*2880*/  @!P1 IMAD R13, R38, R22, R3 ;  /* 0x00000016260d9224 */ /* 0x008fe200078e0203 */
[----:B------:R-:W-:Y:S04]  /*2890*/  BSSY B1, `(.L_x_61) ;  /* 0x0000006000017945 */ /* 0x000fe80003800000 */
[----:B------:R3:W-:Y:S01]  /*28a0*/  @!P1 STG.E.U8 desc[UR36][R4.64+0x18], R13 ;  /* 0x0000180d04009986 */ /* 0x0007e2000c101124 */
[----:B------:R-:W-:Y:S05]  /*28b0*/  @P4 BRA `(.L_x_62) ;  /* 0x00000000000c4947 */ /* 0x000fea0003800000 */
[----:B------:R-:W5:Y:S02]  /*28c0*/  LDG.E.U8 R56, desc[UR36][R10.64+0x19] ;  /* 0x000019240a387981 */ /* 0x000f64000c1e1100 */
[----:B-----5:R-:W-:-:S05]  /*28d0*/  PRMT R0, R56, 0x8880, RZ ;  /* 0x0000888038007816 */ /* 0x020fca00000000ff */
[----:B------:R-:W-:-:S07]  /*28e0*/  IMAD R3, R0, R23, RZ ;  /* 0x0000001700037224 */ /* 0x000fce00078e02ff */
.L_x_62:
[----:B------:R-:W-:Y:S05]  /*28f0*/  BSYNC B1 ;  /* 0x0000000000017941 */ /* 0x000fea0003800000 */
.L_x_61:
[----:B------:R-:W-:Y:S01]  /*2900*/  @!P4 IMAD R39, R39, R22, R3 ;  /* 0x000000162727c224 */ /* 0x000fe200078e0203 */
[----:B------:R-:W-:Y:S04]  /*2910*/  BSSY B1, `(.L_x_63) ;  /* 0x0000006000017945 */ /* 0x000fe80003800000 */
[----:B------:R0:W-:Y:S01]  /*2920*/  @!P4 STG.E.U8 desc[UR36][R4.64+0x19], R39 ;  /* 0x000019270400c986 */ /* 0x0001e2000c101124 */
[----:B------:R-:W-:Y:S05]  /*2930*/  @P5 BRA `(.L_x_64) ;  /* 0x00000000000c5947 */ /* 0x000fea0003800000 */
[----:B------:R-:W5:Y:S02]  /*2940*/  LDG.E.U8 R56, desc[UR36][R8.64+0x20] ;  /* 0x0000202408387981 */ /* 0x000f64000c1e1100 */
[----:B-----5:R-:W-:-:S05]  /*2950*/  PRMT R0, R56, 0x8880, RZ ;  /* 0x0000888038007816 */ /* 0x020fca00000000ff */
[----:B------:R-:W-:-:S07]  /*2960*/  IMAD R3, R0, R23, RZ ;  /* 0x0000001700037224 */ /* 0x000fce00078e02ff */
.L_x_64:
[----:B------:R-:W-:Y:S05]  /*2970*/  BSYNC B1 ;  /* 0x0000000000017941 */ /* 0x000fea0003800000 */
.L_x_63:
[----:B---3--:R-:W-:Y:S01]  /*2980*/  @!P5 IMAD R13, R40, R22, R3 ;  /* 0x00000016280dd224 */ /* 0x008fe200078e0203 */
[----:B------:R-:W-:Y:S04]  /*2990*/  BSSY B1, `(.L_x_65) ;  /* 0x0000006000017945 */ /* 0x000fe80003800000 */
[----:B------:R3:W-:Y:S01]  /*29a0*/  @!P5 STG.E.U8 desc[UR36][R6.64+0x20], R13 ;  /* 0x0000200d0600d986 */ /* 0x0007e2000c101124 */
[----:B------:R-:W-:Y:S05]  /*29b0*/  @P0 BRA `(.L_x_66) ;  /* 0x00000000000c0947 */ /* 0x000fea0003800000 */
[----:B------:R-:W5:Y:S02]  /*29c0*/  LDG.E.U8 R56, desc[UR36][R8.64+0x21] ;  /* 0x0000212408387981 */ /* 0x000f64000c1e1100 */
[----:B-----5:R-:W-:-:S05]  /*29d0*/  PRMT R0, R56, 0x8880, RZ ;  /* 0x0000888038007816 */ /* 0x020fca00000000ff */
[----:B------:R-:W-:-:S07]  /*29e0*/  IMAD R3, R0, R23, RZ ;  /* 0x0000001700037224 */ /* 0x000fce00078e02ff */
.L_x_66:
[----:B------:R-:W-:Y:S05]  /*29f0*/  BSYNC B1 ;  /* 0x0000000000017941 */ /* 0x000fea0003800000 */
.L_x_65:
        /* <DEDUP_REMOVED lines=13> */
.L_x_68:
[----:B------:R-:W-:Y:S05]  /*2ad0*/  BSYNC B1 ;  /* 0x0000000000017941 */ /* 0x000fea0003800000 */
.L_x_67:
[----:B---3--:R-:W-:Y:S01]  /*2ae0*/  @!P3 IMAD R13, R42, R22, R3 ;  /* 0x000000162a0db224 */ /* 0x008fe200078e0203 */
[----:B------:R-:W-:Y:S04]  /*2af0*/  BSSY B1, `(.L_x_69) ;  /* 0x0000006000017945 */ /* 0x000fe80003800000 */
[----:B------:R3:W-:Y:S01]  /*2b00*/  @!P3 STG.E.U8 desc[UR36][R4.64+0x20], R13 ;  /* 0x0000200d0400b986 */ /* 0x0007e2000c101124 */
[----:B------:R-:W-:Y:S05]  /*2b10*/  @P2 BRA `(.L_x_70) ;  /* 0x00000000000c2947 */ /* 0x000fea0003800000 */
[----:B------:R-:W5:Y:S02]  /*2b20*/  LDG.E.U8 R56, desc[UR36][R10.64+0x21] ;  /* 0x000021240a387981 */ /* 0x000f64000c1e1100 */
[----:B-----5:R-:W-:-:S05]  /*2b30*/  PRMT R0, R56, 0x8880, RZ ;  /* 0x0000888038007816 */ /* 0x020fca00000000ff */
[----:B------:R-:W-:-:S07]  /*2b40*/  IMAD R3, R0, R23, RZ ;  /* 0x0000001700037224 */ /* 0x000fce00078e02ff */
.L_x_70:
[----:B------:R-:W-:Y:S05]  /*2b50*/  BSYNC B1 ;  /* 0x0000000000017941 */ /* 0x000fea0003800000 */
.L_x_69:
[----:B------:R-:W-:Y:S01]  /*2b60*/  @!P2 IMAD R43, R43, R22, R3 ;  /* 0x000000162b2ba224 */ /* 0x000fe200078e0203 */
[----:B------:R-:W-:Y:S04]  /*2b70*/  BSSY B1, `(.L_x_71) ;  /* 0x0000006000017945 */ /* 0x000fe80003800000 */
[----:B------:R0:W-:Y:S01]  /*2b80*/  @!P2 STG.E.U8 desc[UR36][R4.64+0x21], R43 ;  /* 0x0000212b0400a986 */ /* 0x0001e2000c101124 */
[----:B------:R-:W-:Y:S05]  /*2b90*/  @P0 BRA `(.L_x_72) ;  /* 0x00000000000c0947 */ /* 0x000fea0003800000 */
[----:B------:R-:W5:Y:S02]  /*2ba0*/  LDG.E.U8 R56, desc[UR36][R8.64+0x28] ;  /* 0x0000282408387981 */ /* 0x000f64000c1e1100 */
[----:B-----5:R-:W-:-:S05]  /*2bb0*/  PRMT R0, R56, 0x8880, RZ ;  /* 0x0000888038007816 */ /* 0x020fca00000000ff */
[----:B------:R-:W-:-:S07]  /*2bc0*/  IMAD R3, R0, R23, RZ ;  /* 0x0000001700037224 */ /* 0x000fce00078e02ff */
.L_x_72:
[----:B------:R-:W-:Y:S05]  /*2bd0*/  BSYNC B1 ;  /* 0x0000000000017941 */ /* 0x000fea0003800000 */
.L_x_71:
[----:B---3--:R-:W-:Y:S01]  /*2be0*/  @!P0 IMAD R13, R44, R22, R3 ;  /* 0x000000162c0d8224 */ /* 0x008fe200078e0203 */
[----:B------:R-:W-:Y:S04]  /*2bf0*/  BSSY B1, `(.L_x_73) ;  /* 0x0000006000017945 */ /* 0x000fe80003800000 */
[----:B------:R3:W-:Y:S01]  /*2c00*/  @!P0 STG.E.U8 desc[UR36][R6.64+0x28], R13 ;  /* 0x0000280d06008986 */ /* 0x0007e2000c101124 */
[----:B------:R-:W-:Y:S05]  /*2c10*/  @P5 BRA `(.L_x_74) ;  /* 0x00000000000c5947 */ /* 0x000fea0003800000 */
[----:B------:R-:W5:Y:S02]  /*2c20*/  LDG.E.U8 R56, desc[UR36][R8.64+0x29] ;  /* 0x0000292408387981 */ /* 0x000f64000c1e1100 */
[----:B-----5:R-:W-:-:S05]  /*2c30*/  PRMT R0, R56, 0x8880, RZ ;  /* 0x0000888038007816 */ /* 0x020fca00000000ff */
[----:B------:R-:W-:-:S07]  /*2c40*/  IMAD R3, R0, R23, RZ ;  /* 0x0000001700037224 */ /* 0x000fce00078e02ff */
.L_x_74:
[----:B------:R-:W-:Y:S05]  /*2c50*/  BSYNC B1 ;  /* 0x0000000000017941 */ /* 0x000fea0003800000 */
.L_x_73:
        /* <DEDUP_REMOVED lines=13> */
.L_x_76:
[----:B------:R-:W-:Y:S05]  /*2d30*/  BSYNC B1 ;  /* 0x0000000000017941 */ /* 0x000fea0003800000 */
.L_x_75:
[----:B---3--:R-:W-:Y:S01]  /*2d40*/  @!P4 IMAD R13, R46, R22, R3 ;  /* 0x000000162e0dc224 */ /* 0x008fe200078e0203 */
[----:B------:R-:W-:Y:S04]  /*2d50*/  BSSY B1, `(.L_x_77) ;  /* 0x0000006000017945 */ /* 0x000fe80003800000 */
[----:B------:R3:W-:Y:S01]  /*2d60*/  @!P4 STG.E.U8 desc[UR36][R4.64+0x28], R13 ;  /* 0x0000280d0400c986 */ /* 0x0007e2000c101124 */
[----:B------:R-:W-:Y:S05]  /*2d70*/  @P1 BRA `(.L_x_78) ;  /* 0x00000000000c1947 */ /* 0x000fea0003800000 */
[----:B------:R-:W5:Y:S02]  /*2d80*/  LDG.E.U8 R56, desc[UR36][R10.64+0x29] ;  /* 0x000029240a387981 */ /* 0x000f64000c1e1100 */
[----:B-----5:R-:W-:-:S05]  /*2d90*/  PRMT R0, R56, 0x8880, RZ ;  /* 0x0000888038007816 */ /* 0x020fca00000000ff */
[----:B------:R-:W-:-:S07]  /*2da0*/  IMAD R3, R0, R23, RZ ;  /* 0x0000001700037224 */ /* 0x000fce00078e02ff */
.L_x_78:
[----:B------:R-:W-:Y:S05]  /*2db0*/  BSYNC B1 ;  /* 0x0000000000017941 */ /* 0x000fea0003800000 */
.L_x_77:
[----:B------:R-:W-:Y:S01]  /*2dc0*/  @!P1 IMAD R47, R47, R22, R3 ;  /* 0x000000162f2f9224 */ /* 0x000fe200078e0203 */
[----:B------:R-:W-:Y:S04]  /*2dd0*/  BSSY B1, `(.L_x_79) ;  /* 0x0000006000017945 */ /* 0x000fe80003800000 */
[----:B------:R0:W-:Y:S01]  /*2de0*/  @!P1 STG.E.U8 desc[UR36][R4.64+0x29], R47 ;  /* 0x0000292f04009986 */ /* 0x0001e2000c101124 */
[----:B------:R-:W-:Y:S05]  /*2df0*/  @P3 BRA `(.L_x_80) ;  /* 0x00000000000c3947 */ /* 0x000fea0003800000 */
[----:B------:R-:W5:Y:S02]  /*2e00*/  LDG.E.U8 R56, desc[UR36][R8.64+0x30] ;  /* 0x0000302408387981 */ /* 0x000f64000c1e1100 */
[----:B-----5:R-:W-:-:S05]  /*2e10*/  PRMT R0, R56, 0x8880, RZ ;  /* 0x0000888038007816 */ /* 0x020fca00000000ff */
[----:B------:R-:W-:-:S07]  /*2e20*/  IMAD R3, R0, R23, RZ ;  /* 0x0000001700037224 */ /* 0x000fce00078e02ff */
.L_x_80:
[----:B------:R-:W-:Y:S05]  /*2e30*/  BSYNC B1 ;  /* 0x0000000000017941 */ /* 0x000fea0003800000 */
.L_x_79:
[----:B---3--:R-:W-:Y:S01]  /*2e40*/  @!P3 IMAD R13, R48, R22, R3 ;  /* 0x00000016300db224 */ /* 0x008fe200078e0203 */
[----:B------:R-:W-:Y:S04]  /*2e50*/  BSSY B1, `(.L_x_81) ;  /* 0x0000006000017945 */ /* 0x000fe80003800000 */
[----:B------:R3:W-:Y:S01]  /*2e60*/  @!P3 STG.E.U8 desc[UR36][R6.64+0x30], R13 ;  /* 0x0000300d0600b986 */ /* 0x0007e2000c101124 */
[----:B------:R-:W-:Y:S05]  /*2e70*/  @P5 BRA `(.L_x_82) ;  /* 0x00000000000c5947 */ /* 0x000fea0003800000 */
[----:B------:R-:W5:Y:S02]  /*2e80*/  LDG.E.U8 R56, desc[UR36][R8.64+0x31] ;  /* 0x0000312408387981 */ /* 0x000f64000c1e1100 */
[----:B-----5:R-:W-:-:S05]  /*2e90*/  PRMT R0, R56, 0x8880, RZ ;  /* 0x0000888038007816 */ /* 0x020fca00000000ff */
[----:B------:R-:W-:-:S07]  /*2ea0*/  IMAD R3, R0, R23, RZ ;  /* 0x0000001700037224 */ /* 0x000fce00078e02ff */
.L_x_82:
[----:B------:R-:W-:Y:S05]  /*2eb0*/  BSYNC B1 ;  /* 0x0000000000017941 */ /* 0x000fea0003800000 */
.L_x_81:
        /* <DEDUP_REMOVED lines=9> */
[----:B------:R-:W-:Y:S01]  /*2f50*/  ISETP.LT.OR P3, PT, R20, 0x9, !P3 ;  /* 0x000000091400780c */ /* 0x000fe20005f61670 */
[----:B------:R-:W-:-:S12]  /*2f60*/  @P2 BRA `(.L_x_84) ;  /* 0x00000000000c2947 */ /* 0x000fd80003800000 */
[----:B------:R-:W5:Y:S02]  /*2f70*/  LDG.E.U8 R56, desc[UR36][R10.64+0x30] ;  /* 0x000030240a387981 */ /* 0x000f64000c1e1100 */
[----:B-----5:R-:W-:-:S05]  /*2f80*/  PRMT R0, R56, 0x8880, RZ ;  /* 0x0000888038007816 */ /* 0x020fca00000000ff */
[----:B------:R-:W-:-:S07]  /*2f90*/  IMAD R3, R0, R23, RZ ;  /* 0x0000001700037224 */ /* 0x000fce00078e02ff */
.L_x_84:
[----:B------:R-:W-:Y:S05]  /*2fa0*/  BSYNC B1 ;  /* 0x0000000000017941 */ /* 0x000fea0003800000 */
.L_x_83:
[----:B---3--:R-:W-:Y:S01]  /*2fb0*/  @!P2 IMAD R13, R50, R22, R3 ;  /* 0x00000016320da224 */ /* 0x008fe200078e0203 */
[----:B------:R-:W-:Y:S04]  /*2fc0*/  BSSY B1, `(.L_x_85) ;  /* 0x0000006000017945 */ /* 0x000fe80003800000 */
[----:B------:R3:W-:Y:S01]  /*2fd0*/  @!P2 STG.E.U8 desc[UR36][R4.64+0x30], R13 ;  /* 0x0000300d0400a986 */ /* 0x0007e2000c101124 */
[----:B------:R-:W-:Y:S05]  /*2fe0*/  @P0 BRA `(.L_x_86) ;  /* 0x00000000000c0947 */ /* 0x000fea0003800000 */
[----:B------:R-:W5:Y:S02]  /*2ff0*/  LDG.E.U8 R56, desc[UR36][R10.64+0x31] ;  /* 0x000031240a387981 */ /* 0x000f64000c1e1100 */
[----:B-----5:R-:W-:-:S05]  /*3000*/  PRMT R0, R56, 0x8880, RZ ;  /* 0x0000888038007816 */ /* 0x020fca00000000ff */
[----:B------:R-:W-:-:S07]  /*3010*/  IMAD R3, R0, R23, RZ ;  /* 0x0000001700037224 */ /* 0x000fce00078e02ff */
.L_x_86:
[----:B------:R-:W-:Y:S05]  /*3020*/  BSYNC B1 ;  /* 0x0000000000017941 */ /* 0x000fea0003800000 */
.L_x_85:
[----:B------:R-:W-:Y:S01]  /*3030*/  @!P0 IMAD R51, R51, R22, R3 ;  /* 0x0000001633338224 */ /* 0x000fe200078e0203 */
[----:B------:R-:W-:Y:S04]  /*3040*/  BSSY B1, `(.L_x_87) ;  /* 0x0000006000017945 */ /* 0x000fe80003800000 */
[----:B------:R0:W-:Y:S01]  /*3050*/  @!P0 STG.E.U8 desc[UR36][R4.64+0x31], R51 ;  /* 0x0000313304008986 */ /* 0x0001e2000c101124 */
[----:B------:R-:W-:Y:S05]  /*3060*/  @P5 BRA `(.L_x_88) ;  /* 0x00000000000c5947 */ /* 0x000fea0003800000 */
[----:B------:R-:W5:Y:S02]  /*3070*/  LDG.E.U8 R56, desc[UR36][R8.64+0x38] ;  /* 0x0000382408387981 */ /* 0x000f64000c1e1100 */
[----:B-----5:R-:W-:-:S05]  /*3080*/  PRMT R0, R56, 0x8880, RZ ;  /* 0x0000888038007816 */ /* 0x020fca00000000ff */
[----:B------:R-:W-:-:S07]  /*3090*/  IMAD R3, R0, R23, RZ ;  /* 0x0000001700037224 */ /* 0x000fce00078e02ff */
.L_x_88:
[----:B------:R-:W-:Y:S05]  /*30a0*/  BSYNC B1 ;  /* 0x0000000000017941 */ /* 0x000fea0003800000 */
.L_x_87:
[----:B---3--:R-:W-:Y:S01]  /*30b0*/  @!P5 IMAD R13, R52, R22, R3 ;  /* 0x00000016340dd224 */ /* 0x008fe200078e0203 */
[----:B------:R-:W-:Y:S04]  /*30c0*/  BSSY B1, `(.L_x_89) ;  /* 0x0000006000017945 */ /* 0x000fe80003800000 */
[----:B------:R3:W-:Y:S01]  /*30d0*/  @!P5 STG.E.U8 desc[UR36][R6.64+0x38], R13 ;  /* 0x0000380d0600d986 */ /* 0x0007e2000c101124 */
[----:B------:R-:W-:Y:S05]  /*30e0*/  @P4 BRA `(.L_x_90) ;  /* 0x00000000000c4947 */ /* 0x000fea0003800000 */
[----:B------:R-:W5:Y:S02]  /*30f0*/  LDG.E.U8 R56, desc[UR36][R8.64+0x39] ;  /* 0x0000392408387981 */ /* 0x000f64000c1e1100 */
[----:B-----5:R-:W-:-:S05]  /*3100*/  PRMT R0, R56, 0x8880, RZ ;  /* 0x0000888038007816 */ /* 0x020fca00000000ff */
[----:B------:R-:W-:-:S07]  /*3110*/  IMAD R3, R0, R23, RZ ;  /* 0x0000001700037224 */ /* 0x000fce00078e02ff */
.L_x_90:
[----:B------:R-:W-:Y:S05]  /*3120*/  BSYNC B1 ;  /* 0x0000000000017941 */ /* 0x000fea0003800000 */
.L_x_89:
[----:B------:R-:W-:Y:S01]  /*3130*/  @!P4 IMAD R53, R53, R22, R3 ;  /* 0x000000163535c224 */ /* 0x000fe200078e0203 */
[----:B------:R-:W-:Y:S04]  /*3140*/  BSSY B1, `(.L_x_91) ;  /* 0x0000006000017945 */ /* 0x000fe80003800000 */
[----:B------:R0:W-:Y:S01]  /*3150*/  @!P4 STG.E.U8 desc[UR36][R6.64+0x39], R53 ;  /* 0x000039350600c986 */ /* 0x0001e2000c101124 */
[----:B------:R-:W-:Y:S05]  /*3160*/  @P3 BRA `(.L_x_92) ;  /* 0x00000000000c3947 */ /* 0x000fea0003800000 */
[----:B------:R-:W5:Y:S02]  /*3170*/  LDG.E.U8 R56, desc[UR36][R10.64+0x38] ;  /* 0x000038240a387981 */ /* 0x000f64000c1e1100 */
[----:B-----5:R-:W-:-:S05]  /*3180*/  PRMT R0, R56, 0x8880, RZ ;  /* 0x0000888038007816 */ /* 0x020fca00000000ff */
[----:B------:R-:W-:-:S07]  /*3190*/  IMAD R3, R0, R23, RZ ;  /* 0x0000001700037224 */ /* 0x000fce00078e02ff */
.L_x_92:
[----:B------:R-:W-:Y:S05]  /*31a0*/  BSYNC B1 ;  /* 0x0000000000017941 */ /* 0x000fea0003800000 */
.L_x_91:
[----:B0123--:R-:W-:Y:S01]  /*31b0*/  @!P3 IMAD R7, R54, R22, R3 ;  /* 0x000000163607b224 */ /* 0x00ffe200078e0203 */
[----:B------:R-:W-:Y:S01]  /*31c0*/  ISETP.LT.OR P1, PT, R20, 0x9, !P1 ;  /* 0x000000091400780c */ /* 0x000fe20004f21670 */
[----:B------:R-:W-:Y:S03]  /*31d0*/  BSSY B1, `(.L_x_93) ;  /* 0x0000006000017945 */ /* 0x000fe60003800000 */
[----:B------:R0:W-:Y:S09]  /*31e0*/  @!P3 STG.E.U8 desc[UR36][R4.64+0x38], R7 ;  /* 0x000038070400b986 */ /* 0x0001f2000c101124 */
[----:B------:R-:W-:Y:S05]  /*31f0*/  @P1 BRA `(.L_x_94) ;  /* 0x00000000000c1947 */ /* 0x000fea0003800000 */
[----:B------:R-:W2:Y:S02]  /*3200*/  LDG.E.U8 R56, desc[UR36][R10.64+0x39] ;  /* 0x000039240a387981 */ /* 0x000ea4000c1e1100 */
[----:B--2---:R-:W-:-:S05]  /*3210*/  PRMT R0, R56, 0x8880, RZ ;  /* 0x0000888038007816 */ /* 0x004fca00000000ff */
[----:B------:R-:W-:-:S07]  /*3220*/  IMAD R3, R0, R23, RZ ;  /* 0x0000001700037224 */ /* 0x000fce00078e02ff */
.L_x_94:
[----:B------:R-:W-:Y:S05]  /*3230*/  BSYNC B1 ;  /* 0x0000000000017941 */ /* 0x000fea0003800000 */
.L_x_93:
[----:B------:R-:W-:Y:S01]  /*3240*/  IMAD R3, R55, R22, R3 ;  /* 0x0000001637037224 */ /* 0x000fe200078e0203 */
[----:B------:R-:W-:Y:S06]  /*3250*/  @P1 BRA `(.L_x_95) ;  /* 0x0000000400c81947 */ /* 0x000fec0003800000 */
[----:B------:R1:W-:Y:S01]  /*3260*/  STG.E.U8 desc[UR36][R4.64+0x39], R3 ;  /* 0x0000390304007986 */ /* 0x0003e2000c101124 */
[----:B------:R-:W-:Y:S05]  /*3270*/  BRA `(.L_x_95) ;  /* 0x0000000400c07947 */ /* 0x000fea0003800000 */
.L_x_30:
[C---:B------:R-:W-:Y:S02]  /*3280*/  ISETP.GE.AND P1, PT, R58.reuse, 0x1, PT ;  /* 0x000000013a00780c */ /* 0x040fe40003f26270 */
[----:B------:R-:W-:Y:S02]  /*3290*/  ISETP.GE.AND P0, PT, R58, 0x2, PT ;  /* 0x000000023a00780c */ /* 0x000fe40003f06270 */
[C---:B------:R-:W-:Y:S02]  /*32a0*/  ISETP.LT.OR P4, PT, R20.reuse, 0x1, !P1 ;  /* 0x000000011400780c */ /* 0x040fe40004f81670 */
[C---:B------:R-:W-:Y:S02]  /*32b0*/  ISETP.LT.OR P5, PT, R20.reuse, 0x1, !P0 ;  /* 0x000000011400780c */ /* 0x040fe400047a1670 */
[C---:B------:R-:W-:Y:S02]  /*32c0*/  ISETP.LT.OR P1, PT, R20.reuse, 0x9, !P1 ;  /* 0x000000091400780c */ /* 0x040fe40004f21670 */
[----:B------:R-:W-:-:S02]  /*32d0*/  ISETP.LT.OR P0, PT, R20, 0x9, !P0 ;  /* 0x000000091400780c */ /* 0x000fc40004701670 */
[C---:B------:R-:W-:Y:S02]  /*32e0*/  ISETP.GE.AND P3, PT, R58.reuse, 0x9, PT ;  /* 0x000000093a00780c */ /* 0x040fe40003f66270 */
[----:B------:R-:W-:-:S03]  /*32f0*/  ISETP.GE.AND P2, PT, R58, 0xa, PT ;  /* 0x0000000a3a00780c */ /* 0x000fc60003f46270 */
[-C--:B------:R-:W-:Y:S02]  /*3300*/  @!P4 IMAD R3, R24, R22.reuse, RZ ;  /* 0x000000161803c224 */ /* 0x080fe400078e02ff */
[-C--:B------:R-:W-:Y:S02]  /*3310*/  @!P5 IMAD R25, R25, R22.reuse, RZ ;  /* 0x000000161919d224 */ /* 0x080fe400078e02ff */
[-C--:B------:R-:W-:Y:S01]  /*3320*/  @!P1 IMAD R9, R26, R22.reuse, RZ ;  /* 0x000000161a099224 */ /* 0x080fe200078e02ff */
[----:B------:R0:W-:Y:S01]  /*3330*/  @!P4 STG.E.U8 desc[UR36][R6.64], R3 ;  /* 0x000000030600c986 */ /* 0x0001e2000c101124 */
[C---:B------:R-:W-:Y:S01]  /*3340*/  ISETP.LT.OR P4, PT, R20.reuse, 0x1, !P3 ;  /* 0x000000011400780c */ /* 0x040fe20005f81670 */
[----:B------:R-:W-:Y:S02]  /*3350*/  @!P0 IMAD R27, R27, R22, RZ ;  /* 0x000000161b1b8224 */ /* 0x000fe400078e02ff */
[----:B------:R-:W-:Y:S01]  /*3360*/  @!P5 STG.E.U8 desc[UR36][R6.64+0x1], R25 ;  /* 0x000001190600d986 */ /* 0x000fe2000c101124 */
[----:B------:R-:W-:-:S02]  /*3370*/  ISETP.LT.OR P5, PT, R20, 0x1, !P2 ;  /* 0x000000011400780c */ /* 0x000fc400057a1670 */
[C---:B------:R-:W-:Y:S01]  /*3380*/  ISETP.LT.OR P2, PT, R20.reuse, 0x9, !P2 ;  /* 0x000000091400780c */ /* 0x040fe20005741670 */
[----:B------:R1:W-:Y:S01]  /*3390*/  @!P1 STG.E.U8 desc[UR36][R4.64], R9 ;  /* 0x0000000904009986 */ /* 0x0003e2000c101124 */
[----:B------:R-:W-:Y:S02]  /*33a0*/  ISETP.LT.OR P1, PT, R20, 0x9, !P3 ;  /* 0x000000091400780c */ /* 0x000fe40005f21670 */
[C---:B------:R-:W-:Y:S01]  /*33b0*/  ISETP.GE.AND P3, PT, R58.reuse, 0x11, PT ;  /* 0x000000113a00780c */ /* 0x040fe20003f66270 */
[----:B------:R-:W-:Y:S01]  /*33c0*/  @!P0 STG.E.U8 desc[UR36][R4.64+0x1], R27 ;  /* 0x0000011b04008986 */ /* 0x000fe2000c101124 */
[----:B------:R-:W-:Y:S01]  /*33d0*/  ISETP.GE.AND P0, PT, R58, 0x12, PT ;  /* 0x000000123a00780c */ /* 0x000fe20003f06270 */
[----:B------:R-:W-:-:S04]  /*33e0*/  @!P4 IMAD R11, R28, R22, RZ ;  /* 0x000000161c0bc224 */ /* 0x000fc800078e02ff */
[-C--:B------:R-:W-:Y:S01]  /*33f0*/  @!P5 IMAD R29, R29, R22.reuse, RZ ;  /* 0x000000161d1dd224 */ /* 0x080fe200078e02ff */
[----:B------:R-:W-:Y:S01]  /*3400*/  @!P4 STG.E.U8 desc[UR36][R6.64+0x8], R11 ;  /* 0x0000080b0600c986 */ /* 0x000fe2000c101124 */
[C---:B------:R-:W-:Y:S01]  /*3410*/  ISETP.LT.OR P4, PT, R20.reuse, 0x1, !P3 ;  /* 0x000000011400780c */ /* 0x040fe20005f81670 */
[-C--:B------:R-:W-:Y:S02]  /*3420*/  @!P2 IMAD R31, R31, R22.reuse, RZ ;  /* 0x000000161f1fa224 */ /* 0x080fe400078e02ff */
[----:B------:R-:W-:Y:S01]  /*3430*/  @!P5 STG.E.U8 desc[UR36][R6.64+0x9], R29 ;  /* 0x0000091d0600d986 */ /* 0x000fe2000c101124 */
[----:B------:R-:W-:Y:S01]  /*3440*/  ISETP.LT.OR P5, PT, R20, 0x1, !P0 ;  /* 0x000000011400780c */ /* 0x000fe200047a1670 */
[----:B0-----:R-:W-:Y:S01]  /*3450*/  @!P1 IMAD R3, R30, R22, RZ ;  /* 0x000000161e039224 */ /* 0x001fe200078e02ff */
[----:B------:R-:W-:Y:S01]  /*3460*/  ISETP.LT.OR P0, PT, R20, 0x9, !P0 ;  /* 0x000000091400780c */ /* 0x000fe20004701670 */
[----:B------:R-:W-:Y:S01]  /*3470*/  @!P2 STG.E.U8 desc[UR36][R4.64+0x9], R31 ;  /* 0x0000091f0400a986 */ /* 0x000fe2000c101124 */
[----:B------:R-:W-:-:S03]  /*3480*/  ISETP.GE.AND P2, PT, R58, 0x19, PT ;  /* 0x000000193a00780c */ /* 0x000fc60003f46270 */
[----:B------:R0:W-:Y:S01]  /*3490*/  @!P1 STG.E.U8 desc[UR36][R4.64+0x8], R3 ;  /* 0x0000080304009986 */ /* 0x0001e2000c101124 */
[----:B------:R-:W-:Y:S01]  /*34a0*/  ISETP.LT.OR P1, PT, R20, 0x9, !P3 ;  /* 0x000000091400780c */ /* 0x000fe20005f21670 */
[----:B-1----:R-:W-:Y:S01]  /*34b0*/  @!P4 IMAD R9, R32, R22, RZ ;  /* 0x000000162009c224 */ /* 0x002fe200078e02ff */
[----:B------:R-:W-:-:S03]  /*34c0*/  ISETP.GE.AND P3, PT, R58, 0x1a, PT ;  /* 0x0000001a3a00780c */ /* 0x000fc60003f66270 */
[-C--:B------:R-:W-:Y:S01]  /*34d0*/  @!P5 IMAD R33, R33, R22.reuse, RZ ;  /* 0x000000162121d224 */ /* 0x080fe200078e02ff */
[----:B------:R-:W-:Y:S01]  /*34e0*/  @!P4 STG.E.U8 desc[UR36][R6.64+0x10], R9 ;  /* 0x000010090600c986 */ /* 0x000fe2000c101124 */
[C---:B------:R-:W-:Y:S01]  /*34f0*/  ISETP.LT.OR P4, PT, R20.reuse, 0x1, !P3 ;  /* 0x000000011400780c */ /* 0x040fe20005f81670 */
[-C--:B------:R-:W-:Y:S01]  /*3500*/  @!P0 IMAD R35, R35, R22.reuse, RZ ;  /* 0x0000001623238224 */ /* 0x080fe200078e02ff */
[C---:B------:R-:W-:Y:S01]  /*3510*/  ISETP.LT.OR P3, PT, R20.reuse, 0x9, !P3 ;  /* 0x000000091400780c */ /* 0x040fe20005f61670 */
[----:B------:R-:W-:Y:S01]  /*3520*/  @!P5 STG.E.U8 desc[UR36][R6.64+0x11], R33 ;  /* 0x000011210600d986 */ /* 0x000fe2000c101124 */
[----:B------:R-:W-:Y:S02]  /*3530*/  ISETP.LT.OR P5, PT, R20, 0x1, !P2 ;  /* 0x000000011400780c */ /* 0x000fe400057a1670 */
[----:B0-----:R-:W-:Y:S01]  /*3540*/  @!P1 IMAD R3, R34, R22, RZ ;  /* 0x0000001622039224 */ /* 0x001fe200078e02ff */
[----:B------:R-:W-:Y:S01]  /*3550*/  @!P0 STG.E.U8 desc[UR36][R4.64+0x11], R35 ;  /* 0x0000112304008986 */ /* 0x000fe2000c101124 */
[----:B------:R-:W-:-:S02]  /*3560*/  ISETP.LT.OR P2, PT, R20, 0x9, !P2 ;  /* 0x000000091400780c */ /* 0x000fc40005741670 */
[C---:B------:R-:W-:Y:S01]  /*3570*/  ISETP.GE.AND P0, PT, R58.reuse, 0x21, PT ;  /* 0x000000213a00780c */ /* 0x040fe20003f06270 */
[----:B------:R0:W-:Y:S01]  /*3580*/  @!P1 STG.E.U8 desc[UR36][R4.64+0x10], R3 ;  /* 0x0000100304009986 */ /* 0x0001e2000c101124 */
[----:B------:R-:W-:Y:S01]  /*3590*/  ISETP.GE.AND P1, PT, R58, 0x22, PT ;  /* 0x000000223a00780c */ /* 0x000fe20003f26270 */
[-C--:B------:R-:W-:Y:S02]  /*35a0*/  @!P4 IMAD R37, R37, R22.reuse, RZ ;  /* 0x000000162525c224 */ /* 0x080fe400078e02ff */
[-C--:B------:R-:W-:Y:S02]  /*35b0*/  @!P3 IMAD R39, R39, R22.reuse, RZ ;  /* 0x000000162727b224 */ /* 0x080fe400078e02ff */
[-C--:B------:R-:W-:Y:S01]  /*35c0*/  @!P5 IMAD R11, R36, R22.reuse, RZ ;  /* 0x00000016240bd224 */ /* 0x080fe200078e02ff */
[----:B------:R-:W-:Y:S01]  /*35d0*/  @!P4 STG.E.U8 desc[UR36][R6.64+0x19], R37 ;  /* 0x000019250600c986 */ /* 0x000fe2000c101124 */
[C---:B------:R-:W-:Y:S02]  /*35e0*/  ISETP.LT.OR P4, PT, R20.reuse, 0x1, !P0 ;  /* 0x000000011400780c */ /* 0x040fe40004781670 */
[C---:B------:R-:W-:Y:S01]  /*35f0*/  ISETP.LT.OR P0, PT, R20.reuse, 0x9, !P0 ;  /* 0x000000091400780c */ /* 0x040fe20004701670 */
[----:B------:R-:W-:Y:S01]  /*3600*/  @!P5 STG.E.U8 desc[UR36][R6.64+0x18], R11 ;  /* 0x0000180b0600d986 */ /* 0x000fe2000c101124 */
[----:B------:R-:W-:Y:S01]  /*3610*/  ISETP.LT.OR P5, PT, R20, 0x1, !P1 ;  /* 0x000000011400780c */ /* 0x000fe20004fa1670 */
[----:B0-----:R-:W-:Y:S01]  /*3620*/  @!P2 IMAD R3, R38, R22, RZ ;  /* 0x000000162603a224 */ /* 0x001fe200078e02ff */
[----:B------:R-:W-:Y:S01]  /*3630*/  ISETP.LT.OR P1, PT, R20, 0x9, !P1 ;  /* 0x000000091400780c */ /* 0x000fe20004f21670 */
[----:B------:R-:W-:Y:S01]  /*3640*/  @!P3 STG.E.U8 desc[UR36][R4.64+0x19], R39 ;  /* 0x000019270400b986 */ /* 0x000fe2000c101124 */
[----:B------:R-:W-:-:S03]  /*3650*/  ISETP.GE.AND P3, PT, R58, 0x29, PT ;  /* 0x000000293a00780c */ /* 0x000fc60003f66270 */
[----:B------:R0:W-:Y:S01]  /*3660*/  @!P2 STG.E.U8 desc[UR36][R4.64+0x18], R3 ;  /* 0x000018030400a986 */ /* 0x0001e2000c101124 */
[----:B------:R-:W-:Y:S01]  /*3670*/  ISETP.GE.AND P2, PT, R58, 0x2a, PT ;  /* 0x0000002a3a00780c */ /* 0x000fe20003f46270 */
[----:B------:R-:W-:-:S04]  /*3680*/  @!P4 IMAD R9, R40, R22, RZ ;  /* 0x000000162809c224 */ /* 0x000fc800078e02ff */
[-C--:B------:R-:W-:Y:S01]  /*3690*/  @!P5 IMAD R41, R41, R22.reuse, RZ ;  /* 0x000000162929d224 */ /* 0x080fe200078e02ff */
[----:B------:R-:W-:Y:S01]  /*36a0*/  @!P4 STG.E.U8 desc[UR36][R6.64+0x20], R9 ;  /* 0x000020090600c986 */ /* 0x000fe2000c101124 */
[C---:B------:R-:W-:Y:S01]  /*36b0*/  ISETP.LT.OR P4, PT, R20.reuse, 0x1, !P3 ;  /* 0x000000011400780c */ /* 0x040fe20005f81670 */
[-C--:B------:R-:W-:Y:S01]  /*36c0*/  @!P1 IMAD R43, R43, R22.reuse, RZ ;  /* 0x000000162b2b9224 */ /* 0x080fe200078e02ff */
        /* <DEDUP_REMOVED lines=25> */
[----:B------:R1:W-:Y:S01]  /*3860*/  @!P4 STG.E.U8 desc[UR36][R6.64+0x30], R9 ;  /* 0x000030090600c986 */ /* 0x0003e2000c101124 */
[C---:B------:R-:W-:Y:S01]  /*3870*/  ISETP.LT.OR P4, PT, R20.reuse, 0x1, !P2 ;  /* 0x000000011400780c */ /* 0x040fe20005781670 */
[-C--:B------:R-:W-:Y:S01]  /*3880*/  @!P0 IMAD R51, R51, R22.reuse, RZ ;  /* 0x0000001633338224 */ /* 0x080fe200078e02ff */
[C---:B------:R-:W-:Y:S01]  /*3890*/  ISETP.LT.OR P2, PT, R20.reuse, 0x9, !P2 ;  /* 0x000000091400780c */ /* 0x040fe20005741670 */
[----:B------:R2:W-:Y:S01]  /*38a0*/  @!P5 STG.E.U8 desc[UR36][R6.64+0x31], R49 ;  /* 0x000031310600d986 */ /* 0x0005e2000c101124 */
[----:B------:R-:W-:Y:S01]  /*38b0*/  ISETP.LT.OR P5, PT, R20, 0x1, !P3 ;  /* 0x000000011400780c */ /* 0x000fe20005fa1670 */
[-C--:B0-----:R-:W-:Y:S01]  /*38c0*/  @!P1 IMAD R3, R50, R22.reuse, RZ ;  /* 0x0000001632039224 */ /* 0x081fe200078e02ff */
[----:B------:R-:W-:Y:S01]  /*38d0*/  ISETP.LT.OR P3, PT, R20, 0x9, !P3 ;  /* 0x000000091400780c */ /* 0x000fe20005f61670 */
[----:B------:R2:W-:Y:S04]  /*38e0*/  @!P0 STG.E.U8 desc[UR36][R4.64+0x31], R51 ;  /* 0x0000313304008986 */ /* 0x0005e8000c101124 */
[----:B------:R2:W-:Y:S02]  /*38f0*/  @!P1 STG.E.U8 desc[UR36][R4.64+0x30], R3 ;  /* 0x0000300304009986 */ /* 0x0005e4000c101124 */
[----:B------:R-:W-:-:S02]  /*3900*/  @!P4 IMAD R11, R52, R22, RZ ;  /* 0x00000016340bc224 */ /* 0x000fc400078e02ff */
[-C--:B-1----:R-:W-:Y:S02]  /*3910*/  @!P2 IMAD R9, R54, R22.reuse, RZ ;  /* 0x000000163609a224 */ /* 0x082fe400078e02ff */
[-C--:B------:R-:W-:Y:S01]  /*3920*/  @!P5 IMAD R53, R53, R22.reuse, RZ ;  /* 0x000000163535d224 */ /* 0x080fe200078e02ff */
[----:B------:R2:W-:Y:S01]  /*3930*/  @!P4 STG.E.U8 desc[UR36][R6.64+0x38], R11 ;  /* 0x0000380b0600c986 */ /* 0x0005e2000c101124 */
[----:B------:R-:W-:-:S03]  /*3940*/  @!P3 IMAD R55, R55, R22, RZ ;  /* 0x000000163737b224 */ /* 0x000fc600078e02ff */
[----:B------:R2:W-:Y:S04]  /*3950*/  @!P5 STG.E.U8 desc[UR36][R6.64+0x39], R53 ;  /* 0x000039350600d986 */ /* 0x0005e8000c101124 */
[----:B------:R2:W-:Y:S04]  /*3960*/  @!P2 STG.E.U8 desc[UR36][R4.64+0x38], R9 ;  /* 0x000038090400a986 */ /* 0x0005e8000c101124 */
[----:B------:R2:W-:Y:S02]  /*3970*/  @!P3 STG.E.U8 desc[UR36][R4.64+0x39], R55 ;  /* 0x000039370400b986 */ /* 0x0005e4000c101124 */
.L_x_95:
[----:B------:R-:W-:Y:S05]  /*3980*/  BSYNC B0 ;  /* 0x0000000000007941 */ /* 0x000fea0003800000 */
.L_x_29:
[----:B------:R-:W-:Y:S01]  /*3990*/  ULDC UR4, c[0x0][0xc] ;  /* 0x0000030000047ab9 */ /* 0x000fe20000000800 */
[----:B------:R-:W-:Y:S01]  /*39a0*/  ULDC UR5, c[0x0][0x10] ;  /* 0x0000040000057ab9 */ /* 0x000fe20000000800 */
[----:B-12---:R-:W1:Y:S01]  /*39b0*/  LDC R3, c[0x0][0x14] ;  /* 0x00000500ff037b82 */ /* 0x006e620000000800 */
[----:B------:R-:W-:Y:S01]  /*39c0*/  UIMAD.WIDE.U32 UR4, UR4, UR5, URZ ;  /* 0x00000005040472a5 */ /* 0x000fe2000f8e003f */
[----:B------:R-:W-:Y:S01]  /*39d0*/  PRMT R0, RZ, 0x7610, R0 ;  /* 0x00007610ff007816 */ /* 0x000fe20000000000 */
[----:B------:R-:W-:Y:S02]  /*39e0*/  IMAD.MOV.U32 R58, RZ, RZ, -0x1 ;  /* 0xffffffffff3a7424 */ /* 0x000fe400078e00ff */
[----:B------:R-:W-:Y:S02]  /*39f0*/  IMAD.MOV.U32 R59, RZ, RZ, -0x1 ;  /* 0xffffffffff3b7424 */ /* 0x000fe400078e00ff */
[----:B-1----:R-:W-:-:S04]  /*3a00*/  IMAD.WIDE.U32 R16, R3, UR4, R16 ;  /* 0x0000000403107c25 */ /* 0x002fc8000f8e0010 */
[----:B------:R-:W-:Y:S01]  /*3a10*/  IMAD R3, R3, UR5, RZ ;  /* 0x0000000503037c24 */ /* 0x000fe2000f8e02ff */
[----:B------:R-:W-:Y:S02]  /*3a20*/  ULDC.64 UR4, c[0x0][0x650] ;  /* 0x0001940000047ab9 */ /* 0x000fe40000000a00 */
[----:B------:R-:W-:Y:S01]  /*3a30*/  ISETP.GE.U32.AND P0, PT, R16, UR4, PT ;  /* 0x0000000410007c0c */ /* 0x000fe2000bf06070 */
[----:B------:R-:W-:-:S05]  /*3a40*/  IMAD.IADD R17, R17, 0x1, R3 ;  /* 0x0000000111117824 */ /* 0x000fca00078e0203 */
[----:B------:R-:W-:-:S13]  /*3a50*/  ISETP.GE.U32.AND.EX P0, PT, R17, UR5, PT, P0 ;  /* 0x0000000511007c0c */ /* 0x000fda000bf06100 */
[----:B------:R-:W-:Y:S05]  /*3a60*/  @P0 BRA `(.L_x_96) ;  /* 0x0000000400640947 */ /* 0x000fea0003800000 */
[----:B------:R-:W1:Y:S01]  /*3a70*/  S2R R12, SR_CTAID.X ;  /* 0x00000000000c7919 */ /* 0x000e620000002500 */
[----:B------:R-:W2:Y:S01]  /*3a80*/  LDC.64 R10, c[0x0][0x628] ;  /* 0x00018a00ff0a7b82 */ /* 0x000ea20000000a00 */
[----:B------:R-:W-:Y:S01]  /*3a90*/  ULDC UR4, c[0x0][0x150] ;  /* 0x0000540000047ab9 */ /* 0x000fe20000000800 */
[----:B------:R-:W-:Y:S01]  /*3aa0*/  IMAD.MOV.U32 R8, RZ, RZ, R16 ;  /* 0x000000ffff087224 */ /* 0x000fe200078e0010 */
[----:B------:R-:W3:Y:S01]  /*3ab0*/  S2R R24, SR_CTAID.Y ;  /* 0x0000000000187919 */ /* 0x000ee20000002600 */
[----:B------:R-:W-:-:S04]  /*3ac0*/  IMAD.MOV.U32 R9, RZ, RZ, R17 ;  /* 0x000000ffff097224 */ /* 0x000fc800078e0011 */
[----:B------:R-:W0:Y:S08]  /*3ad0*/  LDC R21, c[0x0][0x144] ;  /* 0x00005100ff157b82 */ /* 0x000e300000000800 */
[----:B------:R-:W0:Y:S08]  /*3ae0*/  LDC R0, c[0x0][0x630] ;  /* 0x00018c00ff007b82 */ /* 0x000e300000000800 */
[----:B------:R-:W0:Y:S01]  /*3af0*/  LDC.64 R14, c[0x0][0x620] ;  /* 0x00018800ff0e7b82 */ /* 0x000e220000000a00 */
[----:B--2---:R-:W-:-:S04]  /*3b00*/  ISETP.NE.U32.AND P0, PT, R10, RZ, PT ;  /* 0x000000ff0a00720c */ /* 0x004fc80003f05070 */
[----:B------:R-:W-:Y:S02]  /*3b10*/  ISETP.NE.AND.EX P0, PT, R11, RZ, PT, P0 ;  /* 0x000000ff0b00720c */ /* 0x000fe40003f05300 */
[----:B-1----:R-:W-:-:S05]  /*3b20*/  I2FP.F32.U32 R3, R12 ;  /* 0x0000000c00037245 */ /* 0x002fca0000201000 */
[----:B------:R-:W-:-:S04]  /*3b30*/  FMUL R3, R3, UR4 ;  /* 0x0000000403037c20 */ /* 0x000fc80008400000 */
[----:B------:R1:W2:Y:S02]  /*3b40*/  F2I.U32.TRUNC.NTZ R20, R3 ;  /* 0x0000000300147305 */ /* 0x0002a4000020f000 */
[----:B---3--:R-:W-:Y:S05]  /*3b50*/  @!P0 BRA `(.L_x_97) ;  /* 0x0000000000288947 */ /* 0x008fea0003800000 */
[----:B-1----:R-:W1:Y:S02]  /*3b60*/  LDC R3, c[0x0][0x634] ;  /* 0x00018d00ff037b82 */ /* 0x002e640000000800 */
[----:B-1----:R-:W-:-:S05]  /*3b70*/  IADD3 R3, P0, R16, R3, RZ ;  /* 0x0000000310037210 */ /* 0x002fca0007f1e0ff */
[----:B------:R-:W-:-:S04]  /*3b80*/  IMAD.X R13, RZ, RZ, R17, P0 ;  /* 0x000000ffff0d7224 */ /* 0x000fc800000e0611 */
[----:B0---4-:R-:W-:-:S04]  /*3b90*/  IMAD.WIDE.U32 R4, R13, R10, RZ ;  /* 0x0000000a0d047225 */ /* 0x011fc800078e00ff */
[----:B------:R-:W-:-:S04]  /*3ba0*/  IMAD.WIDE.U32 R6, P0, R3, R11, R4 ;  /* 0x0000000b03067225 */ /* 0x000fc80007800004 */
[----:B------:R-:W-:-:S04]  /*3bb0*/  IMAD.WIDE.U32 R4, R3, R10, RZ ;  /* 0x0000000a03047225 */ /* 0x000fc800078e00ff */
[----:B------:R-:W-:Y:S01]  /*3bc0*/  IMAD.X R9, RZ, RZ, RZ, P0 ;  /* 0x000000ffff097224 */ /* 0x000fe200000e06ff */
[----:B------:R-:W-:Y:S01]  /*3bd0*/  IADD3 RZ, P0, R5, R6, RZ ;  /* 0x0000000605ff7210 */ /* 0x000fe20007f1e0ff */
[----:B------:R-:W-:-:S04]  /*3be0*/  IMAD.MOV.U32 R8, RZ, RZ, R7 ;  /* 0x000000ffff087224 */ /* 0x000fc800078e0007 */
[----:B------:R-:W-:-:S08]  /*3bf0*/  IMAD.WIDE.U32.X R8, R13, R11, R8, P0 ;  /* 0x0000000b0d087225 */ /* 0x000fd000000e0408 */
.L_x_97:
[----:B------:R-:W3:Y:S01]  /*3c00*/  LDC.64 R30, c[0x0][0x640] ;  /* 0x00019000ff1e7b82 */ /* 0x000ee20000000a00 */
[-CC-:B0-----:R-:W-:Y:S01]  /*3c10*/  SHF.R.U64 R59, R8, R0.reuse, R9.reuse ;  /* 0x00000000083b7219 */ /* 0x181fe20000001209 */
[----:B--2---:R-:W-:Y:S01]  /*3c20*/  IMAD.MOV R20, RZ, RZ, -R20 ;  /* 0x000000ffff147224 */ /* 0x004fe200078e0a14 */
[----:B------:R-:W-:Y:S01]  /*3c30*/  SHF.R.U32.HI R0, RZ, R0, R9 ;  /* 0x00000000ff007219 */ /* 0x000fe20000011609 */
[----:B------:R-:W-:Y:S01]  /*3c40*/  ULDC UR4, c[0x0][0x154] ;  /* 0x0000550000047ab9 */ /* 0x000fe20000000800 */
[----:B-1----:R-:W-:Y:S01]  /*3c50*/  IADD3 R3, P0, RZ, -R59, RZ ;  /* 0x8000003bff037210 */ /* 0x002fe20007f1e0ff */
[----:B------:R-:W-:Y:S02]  /*3c60*/  IMAD R26, R21, R20, R12 ;  /* 0x00000014151a7224 */ /* 0x000fe400078e020c */
[----:B------:R-:W0:Y:S01]  /*3c70*/  LDC R6, c[0x0][0x618] ;  /* 0x00018600ff067b82 */ /* 0x000e220000000800 */
[----:B------:R-:W-:Y:S02]  /*3c80*/  IMAD.MOV.U32 R7, RZ, RZ, 0x1 ;  /* 0x00000001ff077424 */ /* 0x000fe400078e00ff */
[----:B----4-:R-:W-:-:S04]  /*3c90*/  IMAD.X R5, RZ, RZ, ~R0, P0 ;  /* 0x000000ffff057224 */ /* 0x010fc800000e0e00 */
[-C--:B------:R-:W-:Y:S01]  /*3ca0*/  IMAD R0, R5, R14.reuse, RZ ;  /* 0x0000000e05007224 */ /* 0x080fe200078e02ff */
[----:B------:R-:W1:Y:S01]  /*3cb0*/  LDC R8, c[0x0][0x608] ;  /* 0x00018200ff087b82 */ /* 0x000e620000000800 */
[----:B------:R-:W-:-:S04]  /*3cc0*/  IMAD.WIDE.U32 R4, R3, R14, R16 ;  /* 0x0000000e03047225 */ /* 0x000fc800078e0010 */
[----:B------:R-:W-:Y:S01]  /*3cd0*/  IMAD R3, R3, R15, R0 ;  /* 0x0000000f03037224 */ /* 0x000fe200078e0200 */
[----:B------:R-:W-:Y:S02]  /*3ce0*/  I2FP.F32.U32 R0, R24 ;  /* 0x0000001800007245 */ /* 0x000fe40000201000 */
[----:B------:R-:W2:Y:S01]  /*3cf0*/  LDC R28, c[0x0][0x658] ;  /* 0x00019600ff1c7b82 */ /* 0x000ea20000000800 */
[----:B------:R-:W-:Y:S01]  /*3d00*/  IMAD.IADD R3, R5, 0x1, R3 ;  /* 0x0000000105037824 */ /* 0x000fe200078e0203 */
[----:B---3--:R-:W-:Y:S01]  /*3d10*/  ISETP.NE.U32.AND P0, PT, R30, RZ, PT ;  /* 0x000000ff1e00720c */ /* 0x008fe20003f05070 */
[----:B------:R-:W-:Y:S01]  /*3d20*/  FMUL R0, R0, UR4 ;  /* 0x0000000400007c20 */ /* 0x000fe20008400000 */
[----:B------:R-:W-:Y:S02]  /*3d30*/  IMAD.MOV.U32 R5, RZ, RZ, -0x1 ;  /* 0xffffffffff057424 */ /* 0x000fe400078e00ff */
[----:B------:R-:W-:Y:S01]  /*3d40*/  ISETP.NE.AND.EX P0, PT, R31, RZ, PT, P0 ;  /* 0x000000ff1f00720c */ /* 0x000fe20003f05300 */
[----:B------:R3:W4:Y:S01]  /*3d50*/  F2I.U32.TRUNC.NTZ R13, R0 ;  /* 0x00000000000d7305 */ /* 0x000722000020f000 */
[----:B------:R-:W3:Y:S01]  /*3d60*/  LDC R15, c[0x0][0x148] ;  /* 0x00005200ff0f7b82 */ /* 0x000ee20000000800 */
[----:B0-----:R-:W-:-:S02]  /*3d70*/  SHF.R.U64 R12, R4, R6, R3 ;  /* 0x00000006040c7219 */ /* 0x001fc40000001203 */
[----:B------:R-:W-:-:S05]  /*3d80*/  SHF.R.U32.HI R3, RZ, R6, R3 ;  /* 0x00000006ff037219 */ /* 0x000fca0000011603 */
[----:B------:R-:W0:Y:S01]  /*3d90*/  LDC R20, c[0x0][0x600] ;  /* 0x00018000ff147b82 */ /* 0x000e220000000800 */
[-CC-:B-1----:R-:W-:Y:S02]  /*3da0*/  SHF.R.U64 R10, R12, R8.reuse, R3.reuse ;  /* 0x000000080c0a7219 */ /* 0x182fe40000001203 */
[----:B------:R-:W-:-:S05]  /*3db0*/  SHF.R.U32.HI R3, RZ, R8, R3 ;  /* 0x00000008ff037219 */ /* 0x000fca0000011603 */
[----:B------:R-:W1:Y:S01]  /*3dc0*/  LDC R21, c[0x0][0x648] ;  /* 0x00019200ff157b82 */ /* 0x000e620000000800 */
[-C--:B--2---:R-:W-:Y:S02]  /*3dd0*/  SHF.L.U32 R4, R5, R28.reuse, RZ ;  /* 0x0000001c05047219 */ /* 0x084fe400000006ff */
[-CC-:B------:R-:W-:Y:S02]  /*3de0*/  SHF.R.U64 R14, R10, R28.reuse, R3.reuse ;  /* 0x0000001c0a0e7219 */ /* 0x180fe40000001203 */
[----:B------:R-:W-:Y:S02]  /*3df0*/  SHF.R.U32.HI R5, RZ, R28, R3 ;  /* 0x0000001cff057219 */ /* 0x000fe40000011603 */
[----:B------:R-:W-:Y:S01]  /*3e00*/  LOP3.LUT R57, RZ, R4, RZ, 0x33, !PT ;  /* 0x00000004ff397212 */ /* 0x000fe200078e33ff */
[----:B------:R-:W2:Y:S01]  /*3e10*/  LDC R25, c[0x0][0x638] ;  /* 0x00018e00ff197b82 */ /* 0x000ea20000000800 */
[----:B------:R-:W-:Y:S01]  /*3e20*/  SHF.L.U32 R28, R7, R28, RZ ;  /* 0x0000001c071c7219 */ /* 0x000fe200000006ff */
[----:B------:R-:W-:-:S06]  /*3e30*/  IMAD.MOV.U32 R4, RZ, RZ, R14 ;  /* 0x000000ffff047224 */ /* 0x000fcc00078e000e */
[----:B------:R-:W0:Y:S01]  /*3e40*/  LDC R27, c[0x0][0x610] ;  /* 0x00018400ff1b7b82 */ /* 0x000e220000000800 */
[----:B----4-:R-:W-:Y:S05]  /*3e50*/  @!P0 BRA `(.L_x_98) ;  /* 0x0000000000288947 */ /* 0x010fea0003800000 */
[----:B------:R-:W4:Y:S02]  /*3e60*/  LDC R3, c[0x0][0x64c] ;  /* 0x00019300ff037b82 */ /* 0x000f240000000800 */
[----:B----4-:R-:W-:-:S05]  /*3e70*/  IADD3 R3, P0, R14, R3, RZ ;  /* 0x000000030e037210 */ /* 0x010fca0007f1e0ff */
        /* <DEDUP_REMOVED lines=8> */
.L_x_98:
[----:B------:R-:W-:Y:S01]  /*3f00*/  ISETP.NE.AND P0, PT, R2, 0x1, PT ;  /* 0x000000010200780c */ /* 0x000fe20003f05270 */
[----:B------:R-:W-:Y:S01]  /*3f10*/  IMAD.MOV R13, RZ, RZ, -R13 ;  /* 0x000000ffff0d7224 */ /* 0x000fe200078e0a0d */
[----:B-1-3--:R-:W-:Y:S01]  /*3f20*/  SHF.R.U64 R0, R4, R21, R5 ;  /* 0x0000001504007219 */ /* 0x00afe20000001205 */
[----:B0-----:R-:W-:Y:S01]  /*3f30*/  VIADD R5, R20, 0xffffffff ;  /* 0xffffffff14057836 */ /* 0x001fe20000000000 */
[----:B------:R-:W-:-:S03]  /*3f40*/  LOP3.LUT R57, R10, R57, RZ, 0xc0, !PT ;  /* 0x000000390a397212 */ /* 0x000fc600078ec0ff */
[----:B------:R-:W-:Y:S01]  /*3f50*/  IMAD.MOV R3, RZ, RZ, -R0 ;  /* 0x000000ffff037224 */ /* 0x000fe200078e0a00 */
[----:B------:R-:W-:Y:S01]  /*3f60*/  LOP3.LUT R5, R12, R5, RZ, 0xc0, !PT ;  /* 0x000000050c057212 */ /* 0x000fe200078ec0ff */
[----:B------:R-:W-:Y:S02]  /*3f70*/  IMAD R57, R28, R0, R57 ;  /* 0x000000001c397224 */ /* 0x000fe400078e0239 */
[----:B--2---:R-:W-:Y:S02]  /*3f80*/  IMAD R0, R3, R25, R14 ;  /* 0x0000001903007224 */ /* 0x004fe400078e020e */
[----:B------:R-:W-:Y:S02]  /*3f90*/  @P0 IMAD R26, R15, R13, R24 ;  /* 0x0000000d0f1a0224 */ /* 0x000fe400078e0218 */
[----:B------:R-:W-:Y:S02]  /*3fa0*/  IMAD R4, R0, R20, R5 ;  /* 0x0000001400047224 */ /* 0x000fe400078e0205 */
[----:B------:R-:W-:-:S02]  /*3fb0*/  IMAD R57, R57, R27, R26 ;  /* 0x0000001b39397224 */ /* 0x000fc400078e021a */
[----:B------:R-:W-:-:S03]  /*3fc0*/  IMAD.MOV.U32 R3, RZ, RZ, 0x1 ;  /* 0x00000001ff037424 */ /* 0x000fc600078e00ff */
[----:B------:R-:W-:Y:S02]  /*3fd0*/  SEL R58, R4, R57, !P0 ;  /* 0x00000039043a7207 */ /* 0x000fe40004000000 */
[----:B------:R-:W-:Y:S02]  /*3fe0*/  PRMT R0, R3, 0x7610, R0 ;  /* 0x0000761003007816 */ /* 0x000fe40000000000 */
[----:B------:R-:W-:-:S07]  /*3ff0*/  SEL R57, R57, R4, !P0 ;  /* 0x0000000439397207 */ /* 0x000fce0004000000 */
.L_x_96:
[----:B------:R-:W-:-:S13]  /*4000*/  LOP3.LUT P0, RZ, R0, 0xff, RZ, 0xc0, !PT ;  /* 0x000000ff00ff7812 */ /* 0x000fda000780c0ff */
[----:B------:R-:W-:Y:S05]  /*4010*/  @P0 BRA `(.L_x_99) ;  /* 0xffffffd0003c0947 */ /* 0x000fea000383ffff */
[----:B------:R-:W-:Y:S05]  /*4020*/  EXIT ;  /* 0x000000000000794d */ /* 0x000fea0003800000 */
.L_x_4:
[----:B0-----:R-:W-:Y:S01]  /*4030*/  ULDC.64 UR4, c[0x0][0x650] ;  /* 0x0001940000047ab9 */ /* 0x001fe20000000a00 */
        /* <DEDUP_REMOVED lines=25> */
.L_x_101:
[--C-:B------:R-:W-:Y:S01]  /*41d0*/  SHF.R.U64 R12, R10, R14, R11.reuse ;  /* 0x0000000e0a0c7219 */ /* 0x100fe2000000120b */
[----:B------:R-:W0:Y:S01]  /*41e0*/  LDC R22, c[0x0][0x618] ;  /* 0x00018600ff167b82 */ /* 0x000e220000000800 */
[----:B------:R-:W-:Y:S01]  /*41f0*/  I2FP.F32.U32 R6, R4 ;  /* 0x0000000400067245 */ /* 0x000fe20000201000 */
[----:B------:R-:W-:Y:S01]  /*4200*/  ULDC UR4, c[0x0][0x150] ;  /* 0x0000540000047ab9 */ /* 0x000fe20000000800 */
[----:B------:R-:W-:Y:S02]  /*4210*/  SHF.R.U32.HI R5, RZ, R14, R11 ;  /* 0x0000000eff057219 */ /* 0x000fe4000001160b */
[----:B------:R-:W-:Y:S01]  /*4220*/  IADD3 R9, P0, RZ, -R12, RZ ;  /* 0x8000000cff097210 */ /* 0x000fe20007f1e0ff */
[----:B------:R-:W-:Y:S01]  /*4230*/  FMUL R11, R6, UR4 ;  /* 0x00000004060b7c20 */ /* 0x000fe20008400000 */
[----:B------:R-:W-:Y:S01]  /*4240*/  ULDC UR4, c[0x0][0x154] ;  /* 0x0000550000047ab9 */ /* 0x000fe20000000800 */
[----:B------:R-:W1:Y:S02]  /*4250*/  LDC.64 R24, c[0x0][0x640] ;  /* 0x00019000ff187b82 */ /* 0x000e640000000a00 */
[----:B------:R-:W-:-:S02]  /*4260*/  IMAD.X R5, RZ, RZ, ~R5, P0 ;  /* 0x000000ffff057224 */ /* 0x000fc400000e0e05 */
[----:B------:R-:W2:Y:S01]  /*4270*/  F2I.U32.TRUNC.NTZ R11, R11 ;  /* 0x0000000b000b7305 */ /* 0x000ea2000020f000 */
[----:B------:R-:W-:-:S03]  /*4280*/  IMAD.WIDE.U32 R6, R9, R20, R16 ;  /* 0x0000001409067225 */ /* 0x000fc600078e0010 */
[----:B------:R-:W3:Y:S01]  /*4290*/  LDC R13, c[0x0][0x144] ;  /* 0x00005100ff0d7b82 */ /* 0x000ee20000000800 */
[----:B------:R-:W-:-:S04]  /*42a0*/  IMAD R8, R5, R20, RZ ;  /* 0x0000001405087224 */ /* 0x000fc800078e02ff */
[----:B------:R-:W-:Y:S02]  /*42b0*/  IMAD R5, R9, R21, R8 ;  /* 0x0000001509057224 */ /* 0x000fe400078e0208 */
[----:B------:R-:W-:Y:S01]  /*42c0*/  IMAD.MOV.U32 R8, RZ, RZ, -0x1 ;  /* 0xffffffffff087424 */ /* 0x000fe200078e00ff */
[----:B------:R-:W4:Y:S01]  /*42d0*/  LDC R14, c[0x0][0x608] ;  /* 0x00018200ff0e7b82 */ /* 0x000f220000000800 */
[----:B------:R-:W-:Y:S01]  /*42e0*/  IMAD.IADD R5, R7, 0x1, R5 ;  /* 0x0000000107057824 */ /* 0x000fe200078e0205 */
[----:B------:R-:W-:-:S04]  /*42f0*/  I2FP.F32.U32 R7, R3 ;  /* 0x0000000300077245 */ /* 0x000fc80000201000 */
[-C--:B0-----:R-:W-:Y:S01]  /*4300*/  SHF.R.U64 R10, R6, R22.reuse, R5 ;  /* 0x00000016060a7219 */ /* 0x081fe20000001205 */
[----:B--2---:R-:W-:Y:S01]  /*4310*/  IMAD.MOV R6, RZ, RZ, -R11 ;  /* 0x000000ffff067224 */ /* 0x004fe200078e0a0b */
[----:B------:R-:W0:Y:S01]  /*4320*/  LDC R9, c[0x0][0x658] ;  /* 0x00019600ff097b82 */ /* 0x000e220000000800 */
[----:B-1----:R-:W-:Y:S01]  /*4330*/  ISETP.NE.U32.AND P0, PT, R24, RZ, PT ;  /* 0x000000ff1800720c */ /* 0x002fe20003f05070 */
[----:B------:R-:W-:Y:S01]  /*4340*/  FMUL R7, R7, UR4 ;  /* 0x0000000407077c20 */ /* 0x000fe20008400000 */
[----:B------:R-:W-:Y:S02]  /*4350*/  SHF.R.U32.HI R5, RZ, R22, R5 ;  /* 0x00000016ff057219 */ /* 0x000fe40000011605 */
[----:B------:R-:W-:-:S03]  /*4360*/  ISETP.NE.AND.EX P0, PT, R25, RZ, PT, P0 ;  /* 0x000000ff1900720c */ /* 0x000fc60003f05300 */
[----:B------:R-:W1:Y:S01]  /*4370*/  LDC R20, c[0x0][0x148] ;  /* 0x00005200ff147b82 */ /* 0x000e620000000800 */
[----:B---3--:R-:W-:Y:S02]  /*4380*/  IMAD R23, R13, R6, R4 ;  /* 0x000000060d177224 */ /* 0x008fe400078e0204 */
[----:B------:R-:W-:-:S05]  /*4390*/  IMAD.MOV.U32 R6, RZ, RZ, 0x1 ;  /* 0x00000001ff067424 */ /* 0x000fca00078e00ff */
[----:B------:R-:W2:Y:S01]  /*43a0*/  LDC R21, c[0x0][0x600] ;  /* 0x00018000ff157b82 */ /* 0x000ea20000000800 */
[-CC-:B----4-:R-:W-:Y:S02]  /*43b0*/  SHF.R.U64 R13, R10, R14.reuse, R5.reuse ;  /* 0x0000000e0a0d7219 */ /* 0x190fe40000001205 */
[----:B------:R-:W-:Y:S02]  /*43c0*/  SHF.R.U32.HI R4, RZ, R14, R5 ;  /* 0x0000000eff047219 */ /* 0x000fe40000011605 */
[----:B------:R3:W4:Y:S03]  /*43d0*/  F2I.U32.TRUNC.NTZ R14, R7 ;  /* 0x00000007000e7305 */ /* 0x000726000020f000 */
[----:B------:R-:W1:Y:S01]  /*43e0*/  LDC R26, c[0x0][0x648] ;  /* 0x00019200ff1a7b82 */ /* 0x000e620000000800 */
[-C--:B0-----:R-:W-:Y:S02]  /*43f0*/  SHF.R.U64 R15, R13, R9.reuse, R4 ;  /* 0x000000090d0f7219 */ /* 0x081fe40000001204 */
[----:B------:R-:W-:-:S02]  /*4400*/  SHF.L.U32 R8, R8, R9, RZ ;  /* 0x0000000908087219 */ /* 0x000fc400000006ff */
[-C--:B------:R-:W-:Y:S01]  /*4410*/  SHF.R.U32.HI R5, RZ, R9.reuse, R4 ;  /* 0x00000009ff057219 */ /* 0x080fe20000011604 */
[----:B------:R-:W-:Y:S01]  /*4420*/  IMAD.MOV.U32 R4, RZ, RZ, R15 ;  /* 0x000000ffff047224 */ /* 0x000fe200078e000f */
[----:B------:R-:W-:Y:S01]  /*4430*/  SHF.L.U32 R22, R6, R9, RZ ;  /* 0x0000000906167219 */ /* 0x000fe200000006ff */
[----:B------:R-:W0:Y:S01]  /*4440*/  LDC R27, c[0x0][0x638] ;  /* 0x00018e00ff1b7b82 */ /* 0x000e220000000800 */
[----:B------:R-:W-:-:S07]  /*4450*/  LOP3.LUT R28, RZ, R8, RZ, 0x33, !PT ;  /* 0x00000008ff1c7212 */ /* 0x000fce00078e33ff */
        /* <DEDUP_REMOVED lines=12> */
.L_x_102:
[----:B------:R-:W-:Y:S01]  /*4520*/  ISETP.NE.AND P0, PT, R2, 0x1, PT ;  /* 0x000000010200780c */ /* 0x000fe20003f05270 */
[----:B--2---:R-:W-:Y:S01]  /*4530*/  VIADD R7, R21, 0xffffffff ;  /* 0xffffffff15077836 */ /* 0x004fe20000000000 */
[----:B-1----:R-:W-:Y:S01]  /*4540*/  SHF.R.U64 R5, R4, R26, R5 ;  /* 0x0000001a04057219 */ /* 0x002fe20000001205 */
[----:B------:R-:W-:Y:S01]  /*4550*/  IMAD.MOV R14, RZ, RZ, -R14 ;  /* 0x000000ffff0e7224 */ /* 0x000fe200078e0a0e */
[----:B------:R-:W-:Y:S01]  /*4560*/  LOP3.LUT R4, R13, R28, RZ, 0xc0, !PT ;  /* 0x0000001c0d047212 */ /* 0x000fe200078ec0ff */
[----:B------:R-:W-:Y:S01]  /*4570*/  IMAD.MOV.U32 R8, RZ, RZ, R12 ;  /* 0x000000ffff087224 */ /* 0x000fe200078e000c */
[----:B------:R-:W-:Y:S01]  /*4580*/  LOP3.LUT R10, R10, R7, RZ, 0xc0, !PT ;  /* 0x000000070a0a7212 */ /* 0x000fe200078ec0ff */
[----:B------:R-:W-:Y:S02]  /*4590*/  IMAD.MOV R6, RZ, RZ, -R5 ;  /* 0x000000ffff067224 */ /* 0x000fe400078e0a05 */
[----:B------:R-:W-:-:S04]  /*45a0*/  IMAD R4, R22, R5, R4 ;  /* 0x0000000516047224 */ /* 0x000fc800078e0204 */
[----:B------:R-:W-:Y:S02]  /*45b0*/  @P0 IMAD R23, R20, R14, R3 ;  /* 0x0000000e14170224 */ /* 0x000fe400078e0203 */
[----:B0-----:R-:W-:Y:S02]  /*45c0*/  IMAD R3, R6, R27, R15 ;  /* 0x0000001b06037224 */ /* 0x001fe400078e020f */
[----:B------:R-:W-:Y:S02]  /*45d0*/  IMAD R7, R4, R29, R23 ;  /* 0x0000001d04077224 */ /* 0x000fe400078e0217 */
[----:B------:R-:W-:Y:S02]  /*45e0*/  IMAD R4, R3, R21, R10 ;  /* 0x0000001503047224 */ /* 0x000fe400078e020a */
[----:B------:R-:W-:-:S03]  /*45f0*/  IMAD.MOV.U32 R6, RZ, RZ, 0x1 ;  /* 0x00000001ff067424 */ /* 0x000fc600078e00ff */
[----:B------:R-:W-:Y:S02]  /*4600*/  SEL R9, R4, R7, !P0 ;  /* 0x0000000704097207 */ /* 0x000fe40004000000 */
[----:B------:R-:W-:-:S07]  /*4610*/  SEL R7, R7, R4, !P0 ;  /* 0x0000000407077207 */ /* 0x000fce0004000000 */
.L_x_100:
[----:B------:R-:W-:-:S08]  /*4620*/  NOP ;  /* 0x0000000000007918 */ /* 0x000fd00000000000 */
[----:B------:R-:W0:-:S00]  /*4630*/  USETMAXREG.DEALLOC.CTAPOOL 0x28 ;  /* 0x00000028000079c8 */ /* 0x000e0000080e0500 */
[----:B0-----:R-:W-:-:S13]  /*4640*/  ISETP.NE.AND P0, PT, R0, RZ, PT ;  /* 0x000000ff0000720c */ /* 0x001fda0003f05270 */
[----:B------:R-:W-:Y:S05]  /*4650*/  @P0 EXIT ;  /* 0x000000000000094d */ /* 0x000fea0003800000 */
[----:B------:R-:W-:Y:S01]  /*4660*/  LOP3.LUT P0, RZ, R6, 0xff, RZ, 0xc0, !PT ;  /* 0x000000ff06ff7812 */ /* 0x000fe2000780c0ff */
[----:B------:R-:W-:Y:S02]  /*4670*/  IMAD.MOV.U32 R0, RZ, RZ, 0x1 ;  /* 0x00000001ff007424 */ /* 0x000fe400078e00ff */
[----:B------:R-:W-:-:S10]  /*4680*/  IMAD.MOV.U32 R12, RZ, RZ, RZ ;  /* 0x000000ffff0c7224 */ /* 0x000fd400078e00ff */
[----:B------:R-:W-:Y:S05]  /*4690*/  @!P0 BRA `(.L_x_103) ;  /* 0x0000000c00308947 */ /* 0x000fea0003800000 */
[----:B------:R-:W0:Y:S01]  /*46a0*/  LDC R0, c[0x0][0x28c] ;  /* 0x0000a300ff007b82 */ /* 0x000e220000000800 */
[----:B------:R-:W-:Y:S01]  /*46b0*/  ULDC UR5, c[0x0][0x600] ;  /* 0x0001800000057ab9 */ /* 0x000fe20000000800 */
[----:B------:R-:W-:Y:S01]  /*46c0*/  ULDC UR4, c[0x0][0xc] ;  /* 0x0000030000047ab9 */ /* 0x000fe20000000800 */
[----:B------:R-:W-:Y:S01]  /*46d0*/  UIADD3 UR16, UR5, -0x1, URZ ;  /* 0xffffffff05107890 */ /* 0x000fe2000fffe03f */
[C---:B------:R-:W-:Y:S01]  /*46e0*/  LOP3.LUT P2, RZ, R18.reuse, 0x7f, RZ, 0xc0, !PT ;  /* 0x0000007f12ff7812 */ /* 0x040fe2000784c0ff */
[----:B------:R-:W-:Y:S01]  /*46f0*/  ULDC UR6, c[0x0][0x658] ;  /* 0x0001960000067ab9 */ /* 0x000fe20000000800 */
[----:B------:R-:W-:Y:S01]  /*4700*/  ULDC UR5, c[0x0][0x10] ;  /* 0x0000040000057ab9 */ /* 0x000fe20000000800 */
[----:B------:R-:W-:Y:S01]  /*4710*/  UMOV UR7, 0xffffffff ;  /* 0xffffffff00077882 */ /* 0x000fe20000000000 */
[----:B------:R-:W-:Y:S01]  /*4720*/  UMOV UR8, 0x1 ;  /* 0x0000000100087882 */ /* 0x000fe20000000000 */
[----:B------:R-:W-:Y:S01]  /*4730*/  UIMAD.WIDE.U32 UR4, UR4, UR5, URZ ;  /* 0x00000005040472a5 */ /* 0x000fe2000f8e003f */
[----:B------:R-:W-:Y:S01]  /*4740*/  LOP3.LUT P0, RZ, R18, 0x1f, RZ, 0xc0, !PT ;  /* 0x0000001f12ff7812 */ /* 0x000fe2000780c0ff */
[----:B------:R-:W-:Y:S01]  /*4750*/  USHF.L.U32 UR7, UR7, UR6, URZ ;  /* 0x0000000607077299 */ /* 0x000fe2000800063f */
[----:B------:R-:W-:Y:S01]  /*4760*/  BSSY B0, `(.L_x_103) ;  /* 0x00000bf000007945 */ /* 0x000fe20003800000 */
[----:B------:R-:W-:Y:S01]  /*4770*/  USHF.L.U32 UR18, UR8, UR6, URZ ;  /* 0x0000000608127299 */ /* 0x000fe2000800063f */
[----:B------:R-:W-:Y:S01]  /*4780*/  IMAD.MOV.U32 R13, RZ, RZ, 0x1 ;  /* 0x00000001ff0d7424 */ /* 0x000fe200078e00ff */
[----:B------:R-:W-:Y:S01]  /*4790*/  LOP3.LUT R11, R19, 0x2, RZ, 0xfc, !PT ;  /* 0x00000002130b7812 */ /* 0x000fe200078efcff */
[----:B------:R-:W-:Y:S01]  /*47a0*/  ULDC UR6, c[0x0][0x14] ;  /* 0x0000050000067ab9 */ /* 0x000fe20000000800 */
[----:B------:R-:W-:Y:S01]  /*47b0*/  PLOP3.LUT P0, PT, P0, P2, PT, 0x8a, 0x0 ;  /* 0x000000000000781c */ /* 0x000fe20000705172 */
[----:B------:R-:W-:Y:S01]  /*47c0*/  UIMAD.WIDE.U32 UR20, UR4, UR6, URZ ;  /* 0x00000006041472a5 */ /* 0x000fe2000f8e003f */
[----:B------:R-:W-:Y:S01]  /*47d0*/  IMAD.MOV.U32 R12, RZ, RZ, RZ ;  /* 0x000000ffff0c7224 */ /* 0x000fe200078e00ff */
[----:B------:R-:W-:-:S02]  /*47e0*/  UIMAD UR13, UR5, UR6, URZ ;  /* 0x00000006050d72a4 */ /* 0x000fc4000f8e023f */
[----:B------:R-:W-:Y:S01]  /*47f0*/  ULOP3.LUT UR17, URZ, UR7, URZ, 0x33, !UPT ;  /* 0x000000073f117292 */ /* 0x000fe2000f8e333f */
[----:B0-----:R-:W-:Y:S01]  /*4800*/  VIADD R0, R0, 0x3f ;  /* 0x0000003f00007836 */ /* 0x001fe20000000000 */
[----:B------:R-:W-:Y:S01]  /*4810*/  UIADD3 UR13, UR21, UR13, URZ ;  /* 0x0000000d150d7290 */ /* 0x000fe2000fffe03f */
[----:B------:R-:W-:-:S03]  /*4820*/  ULDC.64 UR22, c[0x0][0x198] ;  /* 0x0000660000167ab9 */ /* 0x000fc60000000a00 */
[----:B------:R-:W-:-:S04]  /*4830*/  SHF.R.S32.HI R3, RZ, 0x1f, R0 ;  /* 0x0000001fff037819 */ /* 0x000fc80000011400 */
[----:B------:R-:W-:Y:S01]  /*4840*/  LEA.HI R3, R3, R0, RZ, 0x6 ;  /* 0x0000000003037211 */ /* 0x000fe200078f30ff */
[----:B------:R-:W-:-:S03]  /*4850*/  IMAD.MOV.U32 R0, RZ, RZ, 0x1 ;  /* 0x00000001ff007424 */ /* 0x000fc600078e00ff */
[----:B------:R-:W-:-:S05]  /*4860*/  SHF.R.S32.HI R3, RZ, 0x6, R3 ;  /* 0x00000006ff037819 */ /* 0x000fca0000011403 */
[----:B------:R-:W-:-:S07]  /*4870*/  VIADD R10, R3, 0x1 ;  /* 0x00000001030a7836 */ /* 0x000fce0000000000 */
.L_x_115:
[----:B------:R-:W-:-:S03]  /*4880*/  UMOV UR4, 0xffffffff ;  /* 0xffffffff00047882 */ /* 0x000fc60000000000 */
[----:B------:R-:W-:Y:S05]  /*4890*/  BRA.DIV UR4, `(.L_x_104) ;  /* 0x0000001604907947 */ /* 0x000fea000b800000 */
[----:B------:R-:W-:-:S13]  /*48a0*/  ELECT P6, URZ, PT ;  /* 0x00000000003f782f */ /* 0x000fda00038c0000 */
.L_x_140:
[----:B------:R-:W0:Y:S01]  /*48b0*/  LDC R4, c[0x0][0x28c] ;  /* 0x0000a300ff047b82 */ /* 0x000e220000000800 */
[----:B------:R-:W-:Y:S01]  /*48c0*/  BSSY B1, `(.L_x_105) ;  /* 0x0000037000017945 */ /* 0x000fe20003800000 */
[----:B0-----:R-:W-:-:S13]  /*48d0*/  ISETP.LT.OR P6, PT, R4, 0x1, !P6 ;  /* 0x000000010400780c */ /* 0x001fda00077c1670 */
[----:B------:R-:W-:Y:S05]  /*48e0*/  @P6 BRA `(.L_x_106) ;  /* 0x0000000000d06947 */ /* 0x000fea0003800000 */
[----:B------:R-:W-:Y:S02]  /*48f0*/  IMAD.SHL.U32 R15, R9, 0x40, RZ ;  /* 0x00000040090f7824 */ /* 0x000fe400078e00ff */
[----:B------:R-:W-:Y:S02]  /*4900*/  IMAD.SHL.U32 R18, R7, 0x80, RZ ;  /* 0x0000008007127824 */ /* 0x000fe400078e00ff */
[----:B------:R-:W-:Y:S02]  /*4910*/  IMAD.MOV.U32 R20, RZ, RZ, RZ ;  /* 0x000000ffff147224 */ /* 0x000fe400078e00ff */
[----:B------:R-:W-:Y:S02]  /*4920*/  IMAD.MOV.U32 R4, RZ, RZ, R10 ;  /* 0x000000ffff047224 */ /* 0x000fe400078e000a */
[----:B------:R-:W-:Y:S02]  /*4930*/  IMAD.MOV.U32 R5, RZ, RZ, R0 ;  /* 0x000000ffff057224 */ /* 0x000fe400078e0000 */
[----:B------:R-:W-:-:S07]  /*4940*/  IMAD.MOV.U32 R6, RZ, RZ, R12 ;  /* 0x000000ffff067224 */ /* 0x000fce00078e000c */
.L_x_110:
[----:B------:R-:W0:Y:S01]  /*4950*/  S2R R14, SR_CgaCtaId ;  /* 0x00000000000e7919 */ /* 0x000e220000008800 */
[----:B------:R-:W-:Y:S01]  /*4960*/  MOV R7, 0x400 ;  /* 0x0000040000077802 */ /* 0x000fe20000000f00 */
[----:B------:R-:W1:Y:S03]  /*4970*/  @!P2 LDC R9, c[0x0][0x500] ;  /* 0x00014000ff09ab82 */ /* 0x000e660000000800 */
[----:B0-----:R-:W-:Y:S02]  /*4980*/  LEA R21, R14, R7, 0x18 ;  /* 0x000000070e157211 */ /* 0x001fe400078ec0ff */
[----:B------:R-:W-:-:S03]  /*4990*/  SHF.L.U32 R7, R5, 0x1f, RZ ;  /* 0x0000001f05077819 */ /* 0x000fc600000006ff */
[----:B------:R-:W-:-:S04]  /*49a0*/  IMAD R14, R6, 0x8, R21 ;  /* 0x00000008060e7824 */ /* 0x000fc800078e0215 */
[----:B------:R-:W0:Y:S02]  /*49b0*/  SYNCS.PHASECHK.TRANS64.TRYWAIT P1, [R14+URZ+0x90], R7 ;  /* 0x000090070e0075a7 */ /* 0x000e24000802017f */
[----:B01----:R-:W-:Y:S05]  /*49c0*/  @!P1 BRA `(.L_x_107) ;  /* 0x0000001400649947 */ /* 0x003fea0003800000 */
.L_x_141:
[----:B0-----:R-:W-:Y:S01]  /*49d0*/  PRMT R7, R11, 0x9910, RZ ;  /* 0x000099100b077816 */ /* 0x001fe200000000ff */
[----:B------:R0:W-:Y:S03]  /*49e0*/  @!P2 SYNCS.ARRIVE.TRANS64 RZ, [R14+URZ], R9 ;  /* 0x000000090effa9a7 */ /* 0x0001e6000800003f */
[----:B------:R-:W-:-:S13]  /*49f0*/  ISETP.NE.AND P1, PT, R7, 0x2, PT ;  /* 0x000000020700780c */ /* 0x000fda0003f25270 */
[----:B0-----:R-:W-:Y:S05]  /*4a00*/  @P1 BRA `(.L_x_108) ;  /* 0x0000000000041947 */ /* 0x001fea0003800000 */
[----:B------:R-:W-:Y:S01]  /*4a10*/  BPT.TRAP 0x1 ;  /* 0x000000040000795c */ /* 0x000fe20000300000 */
.L_x_108:
[----:B------:R-:W-:Y:S05]  /*4a20*/  @P0 BRA `(.L_x_109) ;  /* 0x0000000000040947 */ /* 0x000fea0003800000 */
[----:B------:R-:W-:Y:S01]  /*4a30*/  BPT.TRAP 0x1 ;  /* 0x000000040000795c */ /* 0x000fe20000300000 */
.L_x_109:
[--C-:B------:R-:W-:Y:S01]  /*4a40*/  IMAD R7, R6, 0x2000, R21.reuse ;  /* 0x0000200006077824 */ /* 0x100fe200078e0215 */
[----:B------:R-:W-:Y:S01]  /*4a50*/  R2UR UR9, R14 ;  /* 0x000000000e0972ca */ /* 0x000fe200000e0000 */
[----:B------:R-:W-:Y:S01]  /*4a60*/  IMAD R21, R6, 0x1000, R21 ;  /* 0x0000100006157824 */ /* 0x000fe200078e0215 */
[----:B------:R-:W-:Y:S01]  /*4a70*/  UIADD3 UR4, UP0, UR22, 0xf0, URZ ;  /* 0x000000f016047890 */ /* 0x000fe2000ff1e03f */
[----:B------:R-:W-:Y:S01]  /*4a80*/  VIADD R4, R4, 0xffffffff ;  /* 0xffffffff04047836 */ /* 0x000fe20000000000 */
[----:B------:R-:W-:Y:S01]  /*4a90*/  R2UR UR5, R7 ;  /* 0x00000000070572ca */ /* 0x000fe200000e0000 */
[----:B------:R-:W-:Y:S01]  /*4aa0*/  UIADD3 UR24, UP1, UR22, 0x1f0, URZ ;  /* 0x000001f016187890 */ /* 0x000fe2000ff3e03f */
[----:B------:R-:W-:Y:S01]  /*4ab0*/  R2UR UR8, R21 ;  /* 0x00000000150872ca */ /* 0x000fe200000e0000 */
[----:B------:R-:W-:Y:S01]  /*4ac0*/  VIADD R6, R6, 0x1 ;  /* 0x0000000106067836 */ /* 0x000fe20000000000 */
[----:B------:R-:W-:Y:S01]  /*4ad0*/  R2UR UR11, R18 ;  /* 0x00000000120b72ca */ /* 0x000fe200000e0000 */
[----:B------:R-:W-:Y:S01]  /*4ae0*/  UIADD3.X UR25, URZ, UR23, URZ, UP1, !UPT ;  /* 0x000000173f197290 */ /* 0x000fe20008ffe43f */
[----:B------:R-:W-:Y:S01]  /*4af0*/  R2UR UR10, R20 ;  /* 0x00000000140a72ca */ /* 0x000fe200000e0000 */
[----:B------:R-:W-:Y:S01]  /*4b00*/  UMOV UR6, 0x0 ;  /* 0x0000000000067882 */ /* 0x000fe20000000000 */
[----:B------:R-:W-:Y:S01]  /*4b10*/  R2UR UR12, R8 ;  /* 0x00000000080c72ca */ /* 0x000fe200000e0000 */
[----:B------:R-:W-:Y:S01]  /*4b20*/  UMOV UR7, 0x10000000 ;  /* 0x1000000000077882 */ /* 0x000fe20000000000 */
[----:B------:R-:W-:Y:S01]  /*4b30*/  R2UR UR19, R15 ;  /* 0x000000000f1372ca */ /* 0x000fe200000e0000 */
[----:B------:R-:W-:Y:S01]  /*4b40*/  VIADD R20, R20, 0x40 ;  /* 0x0000004014147836 */ /* 0x000fe20000000000 */
[----:B------:R-:W-:Y:S01]  /*4b50*/  ISETP.GT.AND P3, PT, R4, 0x1, PT ;  /* 0x000000010400780c */ /* 0x000fe20003f64270 */
[----:B------:R-:W-:Y:S01]  /*4b60*/  UIADD3 UR14, UR5, 0x200, URZ ;  /* 0x00000200050e7890 */ /* 0x000fe2000fffe03f */
[----:B------:R-:W-:Y:S01]  /*4b70*/  ISETP.NE.AND P1, PT, R6, 0x12, PT ;  /* 0x000000120600780c */ /* 0x000fe20003f25270 */
[----:B------:R-:W-:-:S02]  /*4b80*/  UIADD3.X UR5, URZ, UR23, URZ, UP0, !UPT ;  /* 0x000000173f057290 */ /* 0x000fc400087fe43f */
[----:B------:R-:W-:Y:S01]  /*4b90*/  UIADD3 UR15, UR8, 0x24200, URZ ;  /* 0x00024200080f7890 */ /* 0x000fe2000fffe03f */
[----:B------:R-:W-:Y:S02]  /*4ba0*/  SEL R14, RZ, 0x1, P1 ;  /* 0x00000001ff0e7807 */ /* 0x000fe40000800000 */
[----:B------:R-:W-:Y:S01]  /*4bb0*/  UMOV UR8, UR14 ;  /* 0x0000000e00087c82 */ /* 0x000fe20008000000 */
[----:B------:R-:W-:Y:S02]  /*4bc0*/  SEL R6, R6, RZ, P1 ;  /* 0x000000ff06067207 */ /* 0x000fe40000800000 */
[----:B------:R-:W-:Y:S01]  /*4bd0*/  LOP3.LUT R5, R5, R14, RZ, 0x3c, !PT ;  /* 0x0000000e05057212 */ /* 0x000fe200078e3cff */
[----:B------:R0:W-:Y:S02]  /*4be0*/  UTMALDG.3D [UR8], [UR4], desc[UR6] ;  /* 0x00000608040075b4 */ /* 0x0001e40008011000 */
[----:B0-----:R-:W-:Y:S01]  /*4bf0*/  UMOV UR8, UR15 ;  /* 0x0000000f00087c82 */ /* 0x001fe20008000000 */
[----:B------:R-:W-:-:S02]  /*4c00*/  UMOV UR11, UR19 ;  /* 0x00000013000b7c82 */ /* 0x000fc40008000000 */
[----:B------:R0:W-:Y:S02]  /*4c10*/  UTMALDG.3D [UR8], [UR24], desc[UR6] ;  /* 0x00000608180075b4 */ /* 0x0001e40008011000 */
[----:B0-----:R-:W-:Y:S05]  /*4c20*/  @P3 BRA `(.L_x_110) ;  /* 0xfffffffc00483947 */ /* 0x001fea000383ffff */
.L_x_106:
[----:B------:R-:W-:Y:S05]  /*4c30*/  BSYNC B1 ;  /* 0x0000000000017941 */ /* 0x000fea0003800000 */
.L_x_105:
[----:B------:R-:W-:Y:S01]  /*4c40*/  LOP3.LUT P3, RZ, R13, 0xff, RZ, 0xc0, !PT ;  /* 0x000000ff0dff7812 */ /* 0x000fe2000786c0ff */
[----:B------:R-:W-:Y:S01]  /*4c50*/  IMAD.IADD R12, R3, 0x1, R12 ;  /* 0x00000001030c7824 */ /* 0x000fe200078e020c */
[----:B------:R-:W-:Y:S01]  /*4c60*/  IADD3 R16, P4, R16, UR20, RZ ;  /* 0x0000001410107c10 */ /* 0x000fe2000ff9e0ff */
[----:B------:R-:W-:Y:S01]  /*4c70*/  ULDC.64 UR4, c[0x0][0x650] ;  /* 0x0001940000047ab9 */ /* 0x000fe20000000a00 */
[----:B------:R-:W-:Y:S01]  /*4c80*/  BSSY B1, `(.L_x_111) ;  /* 0x000006a000017945 */ /* 0x000fe20003800000 */
[----:B------:R-:W-:Y:S01]  /*4c90*/  IMAD.MOV.U32 R9, RZ, RZ, -0x1 ;  /* 0xffffffffff097424 */ /* 0x000fe200078e00ff */
[----:B------:R-:W-:Y:S01]  /*4ca0*/  ISETP.GT.U32.AND P1, PT, R12, 0x11, PT ;  /* 0x000000110c00780c */ /* 0x000fe20003f24070 */
[----:B------:R-:W-:Y:S01]  /*4cb0*/  IMAD.MOV.U32 R8, RZ, RZ, -0x1 ;  /* 0xffffffffff087424 */ /* 0x000fe200078e00ff */
[----:B------:R-:W-:Y:S02]  /*4cc0*/  IADD3.X R17, R17, UR13, RZ, P4, !PT ;  /* 0x0000000d11117c10 */ /* 0x000fe4000a7fe4ff */
[----:B------:R-:W-:-:S02]  /*4cd0*/  ISETP.LT.U32.AND P1, PT, R3, 0x12, P1 ;  /* 0x000000120300780c */ /* 0x000fc40000f21070 */
[----:B------:R-:W-:Y:S01]  /*4ce0*/  PRMT R13, RZ, 0x7610, R13 ;  /* 0x00007610ff0d7816 */ /* 0x000fe2000000000d */
[----:B------:R-:W0:Y:S01]  /*4cf0*/  @P3 S2R R5, SR_CgaCtaId ;  /* 0x0000000000053919 */ /* 0x000e220000008800 */
[----:B------:R-:W-:-:S04]  /*4d00*/  @P3 MOV R4, 0x400 ;  /* 0x0000040000043802 */ /* 0x000fc80000000f00 */
[----:B0-----:R-:W-:Y:S01]  /*4d10*/  @P3 LEA R6, R5, R4, 0x18 ;  /* 0x0000000405063211 */ /* 0x001fe200078ec0ff */
[----:B------:R-:W-:-:S03]  /*4d20*/  IMAD.WIDE.U32 R4, R12, 0x38e38e39, RZ ;  /* 0x38e38e390c047825 */ /* 0x000fc600078e00ff */
[----:B------:R0:W-:Y:S01]  /*4d30*/  @P3 SYNCS.ARRIVE.TRANS64.A1T0 RZ, [R6+URZ+0x138], RZ ;  /* 0x000138ff06ff39a7 */ /* 0x0001e2000810003f */
[----:B------:R-:W-:Y:S02]  /*4d40*/  ISETP.GE.U32.AND P3, PT, R3, 0x12, PT ;  /* 0x000000120300780c */ /* 0x000fe40003f66070 */
[----:B------:R-:W-:Y:S02]  /*4d50*/  SHF.R.U32.HI R7, RZ, 0x2, R5 ;  /* 0x00000002ff077819 */ /* 0x000fe40000011605 */
[----:B------:R-:W-:Y:S02]  /*4d60*/  SEL R5, RZ, 0x1, !P1 ;  /* 0x00000001ff057807 */ /* 0x000fe40004800000 */
[----:B------:R-:W-:Y:S01]  /*4d70*/  ISETP.GE.U32.AND P1, PT, R16, UR4, PT ;  /* 0x0000000410007c0c */ /* 0x000fe2000bf26070 */
[----:B------:R-:W-:Y:S01]  /*4d80*/  IMAD R12, R7, -0x12, R12 ;  /* 0xffffffee070c7824 */ /* 0x000fe200078e020c */
[----:B------:R-:W-:Y:S02]  /*4d90*/  LOP3.LUT R0, R0, R5, RZ, 0x3c, !PT ;  /* 0x0000000500007212 */ /* 0x000fe400078e3cff */
[----:B------:R-:W-:-:S02]  /*4da0*/  ISETP.GE.U32.AND.EX P1, PT, R17, UR5, PT, P1 ;  /* 0x0000000511007c0c */ /* 0x000fc4000bf26110 */
[----:B------:R-:W-:Y:S02]  /*4db0*/  PRMT R4, RZ, 0x7610, R4 ;  /* 0x00007610ff047816 */ /* 0x000fe40000000004 */
[----:B------:R-:W-:Y:S01]  /*4dc0*/  @P3 LOP3.LUT R0, R0, 0x1, R7, 0x78, !PT ;  /* 0x0000000100003812 */ /* 0x000fe200078e7807 */
[----:B------:R-:W-:-:S08]  /*4dd0*/  IMAD.MOV.U32 R7, RZ, RZ, -0x1 ;  /* 0xffffffffff077424 */ /* 0x000fd000078e00ff */
[----:B0-----:R-:W-:Y:S05]  /*4de0*/  @P1 BRA `(.L_x_112) ;  /* 0x00000004004c1947 */ /* 0x001fea0003800000 */
[----:B------:R-:W-:Y:S01]  /*4df0*/  ULDC.64 UR4, c[0x0][0x628] ;  /* 0x00018a0000047ab9 */ /* 0x000fe20000000a00 */
[----:B------:R-:W0:Y:S01]  /*4e00*/  S2R R15, SR_CTAID.X ;  /* 0x00000000000f7919 */ /* 0x000e220000002500 */
[----:B------:R-:W-:Y:S01]  /*4e10*/  ISETP.NE.U32.AND P1, PT, RZ, UR4, PT ;  /* 0x00000004ff007c0c */ /* 0x000fe2000bf25070 */
[----:B------:R-:W-:Y:S01]  /*4e20*/  ULDC UR7, c[0x0][0x630] ;  /* 0x00018c0000077ab9 */ /* 0x000fe20000000800 */
[----:B------:R-:W-:Y:S01]  /*4e30*/  IMAD.MOV.U32 R4, RZ, RZ, R16 ;  /* 0x000000ffff047224 */ /* 0x000fe200078e0010 */
[----:B------:R-:W1:Y:S01]  /*4e40*/  S2R R14, SR_CTAID.Y ;  /* 0x00000000000e7919 */ /* 0x000e620000002600 */
[----:B------:R-:W-:Y:S01]  /*4e50*/  ISETP.NE.AND.EX P1, PT, RZ, UR5, PT, P1 ;  /* 0x00000005ff007c0c */ /* 0x000fe2000bf25310 */
[----:B------:R-:W-:-:S12]  /*4e60*/  IMAD.MOV.U32 R5, RZ, RZ, R17 ;  /* 0x000000ffff057224 */ /* 0x000fd800078e0011 */
[----:B------:R-:W-:Y:S05]  /*4e70*/  @!P1 BRA `(.L_x_113) ;  /* 0x0000000000289947 */ /* 0x000fea0003800000 */
[----:B------:R-:W-:Y:S02]  /*4e80*/  ULDC UR6, c[0x0][0x634] ;  /* 0x00018d0000067ab9 */ /* 0x000fe40000000800 */
[----:B------:R-:W-:-:S05]  /*4e90*/  IADD3 R9, P1, R16, UR6, RZ ;  /* 0x0000000610097c10 */ /* 0x000fca000ff3e0ff */
[----:B------:R-:W-:-:S04]  /*4ea0*/  IMAD.X R21, RZ, RZ, R17, P1 ;  /* 0x000000ffff157224 */ /* 0x000fc800008e0611 */
[----:B------:R-:W-:-:S04]  /*4eb0*/  IMAD.WIDE.U32 R6, R21, UR4, RZ ;  /* 0x0000000415067c25 */ /* 0x000fc8000f8e00ff */
[----:B------:R-:W-:-:S04]  /*4ec0*/  IMAD.WIDE.U32 R6, P1, R9, UR5, R6 ;  /* 0x0000000509067c25 */ /* 0x000fc8000f820006 */
[----:B------:R-:W-:-:S04]  /*4ed0*/  IMAD.WIDE.U32 R8, R9, UR4, RZ ;  /* 0x0000000409087c25 */ /* 0x000fc8000f8e00ff */
[----:B------:R-:W-:Y:S01]  /*4ee0*/  IMAD.X R5, RZ, RZ, RZ, P1 ;  /* 0x000000ffff057224 */ /* 0x000fe200008e06ff */
[----:B------:R-:W-:Y:S01]  /*4ef0*/  IADD3 RZ, P1, R9, R6, RZ ;  /* 0x0000000609ff7210 */ /* 0x000fe20007f3e0ff */
[----:B------:R-:W-:-:S04]  /*4f00*/  IMAD.MOV.U32 R4, RZ, RZ, R7 ;  /* 0x000000ffff047224 */ /* 0x000fc800078e0007 */
[----:B------:R-:W-:-:S08]  /*4f10*/  IMAD.WIDE.U32.X R4, R21, UR5, R4, P1 ;  /* 0x0000000515047c25 */ /* 0x000fd000088e0404 */
.L_x_113:
[--C-:B------:R-:W-:Y:S01]  /*4f20*/  SHF.R.U64 R8, R4, UR7, R5.reuse ;  /* 0x0000000704087c19 */ /* 0x100fe20008001205 */
[----:B------:R-:W-:Y:S01]  /*4f30*/  ULDC.64 UR4, c[0x0][0x620] ;  /* 0x0001880000047ab9 */ /* 0x000fe20000000a00 */
[----:B------:R-:W-:Y:S01]  /*4f40*/  SHF.R.U32.HI R4, RZ, UR7, R5 ;  /* 0x00000007ff047c19 */ /* 0x000fe20008011605 */
[----:B------:R-:W2:Y:S01]  /*4f50*/  LDC R24, c[0x0][0x144] ;  /* 0x00005100ff187b82 */ /* 0x000ea20000000800 */
[----:B------:R-:W-:Y:S01]  /*4f60*/  IADD3 R7, P1, RZ, -R8, RZ ;  /* 0x80000008ff077210 */ /* 0x000fe20007f3e0ff */
[----:B------:R-:W-:Y:S01]  /*4f70*/  ULDC.64 UR8, c[0x0][0x640] ;  /* 0x0001900000087ab9 */ /* 0x000fe20000000a00 */
[----:B0-----:R-:W-:Y:S01]  /*4f80*/  I2FP.F32.U32 R9, R15 ;  /* 0x0000000f00097245 */ /* 0x001fe20000201000 */
[----:B------:R-:W-:Y:S02]  /*4f90*/  ULDC UR6, c[0x0][0x608] ;  /* 0x0001820000067ab9 */ /* 0x000fe40000000800 */
[----:B------:R-:W-:Y:S01]  /*4fa0*/  IMAD.X R4, RZ, RZ, ~R4, P1 ;  /* 0x000000ffff047224 */ /* 0x000fe200008e0e04 */
[----:B------:R-:W-:Y:S01]  /*4fb0*/  ISETP.NE.U32.AND P1, PT, RZ, UR8, PT ;  /* 0x00000008ff007c0c */ /* 0x000fe2000bf25070 */
[----:B------:R-:W0:Y:S02]  /*4fc0*/  LDC R21, c[0x0][0x148] ;  /* 0x00005200ff157b82 */ /* 0x000e240000000800 */
[----:B------:R-:W-:Y:S01]  /*4fd0*/  IMAD R6, R4, UR4, RZ ;  /* 0x0000000404067c24 */ /* 0x000fe2000f8e02ff */
[----:B------:R-:W-:Y:S01]  /*4fe0*/  ISETP.NE.AND.EX P1, PT, RZ, UR9, PT, P1 ;  /* 0x00000009ff007c0c */ /* 0x000fe2000bf25310 */
[----:B------:R-:W-:Y:S01]  /*4ff0*/  IMAD.WIDE.U32 R4, R7, UR4, R16 ;  /* 0x0000000407047c25 */ /* 0x000fe2000f8e0010 */
[----:B------:R-:W-:-:S03]  /*5000*/  ULDC UR4, c[0x0][0x150] ;  /* 0x0000540000047ab9 */ /* 0x000fc60000000800 */
[----:B------:R-:W-:Y:S02]  /*5010*/  IMAD R7, R7, UR5, R6 ;  /* 0x0000000507077c24 */ /* 0x000fe4000f8e0206 */
[----:B------:R-:W-:Y:S01]  /*5020*/  FMUL R6, R9, UR4 ;  /* 0x0000000409067c20 */ /* 0x000fe20008400000 */
[----:B------:R-:W-:Y:S01]  /*5030*/  ULDC UR4, c[0x0][0x618] ;  /* 0x0001860000047ab9 */ /* 0x000fe20000000800 */
[----:B------:R-:W-:Y:S01]  /*5040*/  ULDC UR5, c[0x0][0x154] ;  /* 0x0000550000057ab9 */ /* 0x000fe20000000800 */
[----:B------:R-:W-:-:S03]  /*5050*/  IMAD.IADD R5, R5, 0x1, R7 ;  /* 0x0000000105057824 */ /* 0x000fc600078e0207 */
[----:B------:R-:W3:Y:S02]  /*5060*/  F2I.U32.TRUNC.NTZ R6, R6 ;  /* 0x0000000600067305 */ /* 0x000ee4000020f000 */
[----:B------:R-:W-:Y:S02]  /*5070*/  SHF.R.U64 R9, R4, UR4, R5 ;  /* 0x0000000404097c19 */ /* 0x000fe40008001205 */
[----:B-1----:R-:W-:-:S05]  /*5080*/  I2FP.F32.U32 R4, R14 ;  /* 0x0000000e00047245 */ /* 0x002fca0000201000 */
[----:B------:R-:W-:Y:S01]  /*5090*/  FMUL R22, R4, UR5 ;  /* 0x0000000504167c20 */ /* 0x000fe20008400000 */
[----:B------:R-:W-:Y:S01]  /*50a0*/  SHF.R.U32.HI R4, RZ, UR4, R5 ;  /* 0x00000004ff047c19 */ /* 0x000fe20008011605 */
[----:B------:R-:W-:-:S03]  /*50b0*/  ULDC UR4, c[0x0][0x658] ;  /* 0x0001960000047ab9 */ /* 0x000fc60000000800 */
[--C-:B------:R-:W-:Y:S01]  /*50c0*/  SHF.R.U64 R20, R9, UR6, R4.reuse ;  /* 0x0000000609147c19 */ /* 0x100fe20008001204 */
[----:B------:R-:W1:Y:S01]  /*50d0*/  F2I.U32.TRUNC.NTZ R22, R22 ;  /* 0x0000001600167305 */ /* 0x000e62000020f000 */
[----:B------:R-:W-:Y:S01]  /*50e0*/  SHF.R.U32.HI R5, RZ, UR6, R4 ;  /* 0x00000006ff057c19 */ /* 0x000fe20008011604 */
[----:B---3--:R-:W-:-:S03]  /*50f0*/  IMAD.MOV R6, RZ, RZ, -R6 ;  /* 0x000000ffff067224 */ /* 0x008fc600078e0a06 */
[----:B------:R-:W-:Y:S01]  /*5100*/  SHF.R.U64 R18, R20, UR4, R5 ;  /* 0x0000000414127c19 */ /* 0x000fe20008001205 */
[----:B--2---:R-:W-:Y:S01]  /*5110*/  IMAD R15, R24, R6, R15 ;  /* 0x00000006180f7224 */ /* 0x004fe200078e020f */
[----:B------:R-:W-:-:S03]  /*5120*/  SHF.R.U32.HI R23, RZ, UR4, R5 ;  /* 0x00000004ff177c19 */ /* 0x000fc60008011605 */
[----:B------:R-:W-:Y:S02]  /*5130*/  IMAD.MOV.U32 R4, RZ, RZ, R18 ;  /* 0x000000ffff047224 */ /* 0x000fe400078e0012 */
[----:B------:R-:W-:Y:S01]  /*5140*/  IMAD.MOV.U32 R5, RZ, RZ, R23 ;  /* 0x000000ffff057224 */ /* 0x000fe200078e0017 */
[----:B-1----:R-:W-:Y:S06]  /*5150*/  @!P1 BRA `(.L_x_114) ;  /* 0x0000000000289947 */ /* 0x002fec0003800000 */
[----:B------:R-:W-:Y:S02]  /*5160*/  ULDC UR4, c[0x0][0x64c] ;  /* 0x0001930000047ab9 */ /* 0x000fe40000000800 */
[----:B------:R-:W-:-:S05]  /*5170*/  IADD3 R5, P1, R18, UR4, RZ ;  /* 0x0000000412057c10 */ /* 0x000fca000ff3e0ff */
[----:B------:R-:W-:-:S04]  /*5180*/  IMAD.X R23, RZ, RZ, R23, P1 ;  /* 0x000000ffff177224 */ /* 0x000fc800008e0617 */
[----:B------:R-:W-:-:S04]  /*5190*/  IMAD.WIDE.U32 R6, R23, UR8, RZ ;  /* 0x0000000817067c25 */ /* 0x000fc8000f8e00ff */
[----:B------:R-:W-:-:S04]  /*51a0*/  IMAD.WIDE.U32 R6, P1, R5, UR9, R6 ;  /* 0x0000000905067c25 */ /* 0x000fc8000f820006 */
[----:B------:R-:W-:-:S04]  /*51b0*/  IMAD.WIDE.U32 R4, R5, UR8, RZ ;  /* 0x0000000805047c25 */ /* 0x000fc8000f8e00ff */
[----:B------:R-:W-:Y:S01]  /*51c0*/  IMAD.MOV.U32 R4, RZ, RZ, R7 ;  /* 0x000000ffff047224 */ /* 0x000fe200078e0007 */
[----:B------:R-:W-:Y:S01]  /*51d0*/  IADD3 RZ, P3, R5, R6, RZ ;  /* 0x0000000605ff7210 */ /* 0x000fe20007f7e0ff */
[----:B------:R-:W-:-:S04]  /*51e0*/  IMAD.X R5, RZ, RZ, RZ, P1 ;  /* 0x000000ffff057224 */ /* 0x000fc800008e06ff */
[----:B------:R-:W-:-:S08]  /*51f0*/  IMAD.WIDE.U32.X R4, R23, UR9, R4, P3 ;  /* 0x0000000917047c25 */ /* 0x000fd000098e0404 */
.L_x_114:
[----:B------:R-:W-:Y:S01]  /*5200*/  ISETP.NE.AND P1, PT, R2, 0x1, PT ;  /* 0x000000010200780c */ /* 0x000fe20003f25270 */
[----:B------:R-:W-:Y:S01]  /*5210*/  ULDC UR4, c[0x0][0x648] ;  /* 0x0001920000047ab9 */ /* 0x000fe20000000800 */
[----:B------:R-:W-:Y:S01]  /*5220*/  LOP3.LUT R20, R20, UR17, RZ, 0xc0, !PT ;  /* 0x0000001114147c12 */ /* 0x000fe2000f8ec0ff */
[----:B------:R-:W-:Y:S01]  /*5230*/  IMAD.MOV R22, RZ, RZ, -R22 ;  /* 0x000000ffff167224 */ /* 0x000fe200078e0a16 */
[----:B------:R-:W-:Y:S01]  /*5240*/  SHF.R.U64 R5, R4, UR4, R5 ;  /* 0x0000000404057c19 */ /* 0x000fe20008001205 */
[----:B------:R-:W-:Y:S01]  /*5250*/  ULDC UR4, c[0x0][0x638] ;  /* 0x00018e0000047ab9 */ /* 0x000fe20000000800 */
[----:B------:R-:W-:Y:S01]  /*5260*/  LOP3.LUT R9, R9, UR16, RZ, 0xc0, !PT ;  /* 0x0000001009097c12 */ /* 0x000fe2000f8ec0ff */
[----:B------:R-:W-:Y:S01]  /*5270*/  ULDC UR5, c[0x0][0x610] ;  /* 0x0001840000057ab9 */ /* 0x000fe20000000800 */
[----:B------:R-:W-:Y:S02]  /*5280*/  IMAD.MOV.U32 R4, RZ, RZ, 0x1 ;  /* 0x00000001ff047424 */ /* 0x000fe400078e00ff */
[----:B------:R-:W-:-:S02]  /*5290*/  IMAD.MOV R7, RZ, RZ, -R5 ;  /* 0x000000ffff077224 */ /* 0x000fc400078e0a05 */
[----:B------:R-:W-:Y:S02]  /*52a0*/  IMAD R20, R5, UR18, R20 ;  /* 0x0000001205147c24 */ /* 0x000fe4000f8e0214 */
[----:B0-----:R-:W-:Y:S02]  /*52b0*/  @P1 IMAD R15, R21, R22, R14 ;  /* 0x00000016150f1224 */ /* 0x001fe400078e020e */
[----:B------:R-:W-:Y:S01]  /*52c0*/  IMAD R18, R7, UR4, R18 ;  /* 0x0000000407127c24 */ /* 0x000fe2000f8e0212 */
[----:B------:R-:W-:Y:S01]  /*52d0*/  ULDC UR4, c[0x0][0x600] ;  /* 0x0001800000047ab9 */ /* 0x000fe20000000800 */
[----:B------:R-:W-:Y:S02]  /*52e0*/  IMAD R15, R20, UR5, R15 ;  /* 0x00000005140f7c24 */ /* 0x000fe4000f8e020f */
[----:B------:R-:W-:-:S05]  /*52f0*/  IMAD R18, R18, UR4, R9 ;  /* 0x0000000412127c24 */ /* 0x000fca000f8e0209 */
[----:B------:R-:W-:Y:S02]  /*5300*/  SEL R9, R18, R15, !P1 ;  /* 0x0000000f12097207 */ /* 0x000fe40004800000 */
[----:B------:R-:W-:-:S07]  /*5310*/  SEL R7, R15, R18, !P1 ;  /* 0x000000120f077207 */ /* 0x000fce0004800000 */
.L_x_112:
[----:B------:R-:W-:Y:S05]  /*5320*/  BSYNC B1 ;  /* 0x0000000000017941 */ /* 0x000fea0003800000 */
.L_x_111:
[----:B------:R-:W-:-:S13]  /*5330*/  LOP3.LUT P1, RZ, R4, 0xff, RZ, 0xc0, !PT ;  /* 0x000000ff04ff7812 */ /* 0x000fda000782c0ff */
[----:B------:R-:W-:Y:S05]  /*5340*/  @P1 BRA `(.L_x_115) ;  /* 0xfffffff4004c1947 */ /* 0x000fea000383ffff */
[----:B------:R-:W-:Y:S05]  /*5350*/  BSYNC B0 ;  /* 0x0000000000007941 */ /* 0x000fea0003800000 */
.L_x_103:
[----:B------:R-:W-:-:S03]  /*5360*/  UMOV UR4, 0xffffffff ;  /* 0xffffffff00047882 */ /* 0x000fc60000000000 */
[----:B------:R-:W-:Y:S05]  /*5370*/  BRA.DIV UR4, `(.L_x_116) ;  /* 0x0000000e040c7947 */ /* 0x000fea000b800000 */
[----:B------:R-:W-:-:S13]  /*5380*/  ELECT P6, URZ, PT ;  /* 0x00000000003f782f */ /* 0x000fda00038c0000 */
.L_x_144:
[----:B------:R-:W-:Y:S04]  /*5390*/  BSSY B0, `(.L_x_117) ;  /* 0x00000a9000007945 */ /* 0x000fe80003800000 */
[----:B------:R-:W-:Y:S05]  /*53a0*/  @!P6 BRA `(.L_x_118) ;  /* 0x00000008009ce947 */ /* 0x000fea0003800000 */
[----:B------:R-:W-:-:S04]  /*53b0*/  LOP3.LUT R19, R19, 0x2, RZ, 0xfc, !PT ;  /* 0x0000000213137812 */ /* 0x000fc800078efcff */
[----:B------:R-:W-:-:S13]  /*53c0*/  ISETP.NE.AND P0, PT, R19, 0x3, PT ;  /* 0x000000031300780c */ /* 0x000fda0003f05270 */
[----:B------:R-:W-:Y:S05]  /*53d0*/  @!P0 BRA `(.L_x_119) ;  /* 0x0000000000048947 */ /* 0x000fea0003800000 */
[----:B------:R-:W-:Y:S01]  /*53e0*/  BPT.TRAP 0x1 ;  /* 0x000000040000795c */ /* 0x000fe20000300000 */
.L_x_119:
[----:B------:R-:W0:Y:S01]  /*53f0*/  S2R R3, SR_CgaCtaId ;  /* 0x0000000000037919 */ /* 0x000e220000008800 */
[----:B------:R-:W-:-:S04]  /*5400*/  MOV R2, 0x400 ;  /* 0x0000040000027802 */ /* 0x000fc80000000f00 */
[----:B0-----:R-:W-:Y:S02]  /*5410*/  LEA R3, R3, R2, 0x18 ;  /* 0x0000000203037211 */ /* 0x001fe400078ec0ff */
[----:B------:R-:W-:-:S03]  /*5420*/  SHF.L.U32 R2, R0, 0x1f, RZ ;  /* 0x0000001f00027819 */ /* 0x000fc600000006ff */
[----:B------:R-:W-:-:S04]  /*5430*/  VIADD R3, R3, 0x90 ;  /* 0x0000009003037836 */ /* 0x000fc80000000000 */
[C---:B------:R-:W-:Y:S02]  /*5440*/  IMAD R7, R12.reuse, 0x8, R3 ;  /* 0x000000080c077824 */ /* 0x040fe400078e0203 */
[----:B------:R-:W-:Y:S02]  /*5450*/  VIADD R12, R12, 0x1 ;  /* 0x000000010c0c7836 */ /* 0x000fe40000000000 */
[----:B------:R-:W0:Y:S03]  /*5460*/  SYNCS.PHASECHK.TRANS64.TRYWAIT P0, [R7+URZ], R2 ;  /* 0x00000002070075a7 */ /* 0x000e26000800017f */
[----:B------:R-:W-:-:S04]  /*5470*/  ISETP.NE.AND P1, PT, R12, 0x12, PT ;  /* 0x000000120c00780c */ /* 0x000fc80003f25270 */
[----:B------:R-:W-:Y:S02]  /*5480*/  SEL R5, RZ, 0x1, P1 ;  /* 0x00000001ff057807 */ /* 0x000fe40000800000 */
[----:B------:R-:W-:Y:S02]  /*5490*/  SEL R12, R12, RZ, P1 ;  /* 0x000000ff0c0c7207 */ /* 0x000fe40000800000 */
[----:B------:R-:W-:-:S03]  /*54a0*/  LOP3.LUT R5, R0, R5, RZ, 0x3c, !PT ;  /* 0x0000000500057212 */ /* 0x000fc600078e3cff */
[----:B------:R-:W-:Y:S01]  /*54b0*/  IMAD R9, R12, 0x8, R3 ;  /* 0x000000080c097824 */ /* 0x000fe200078e0203 */
[----:B------:R-:W-:Y:S01]  /*54c0*/  SHF.L.U32 R4, R5, 0x1f, RZ ;  /* 0x0000001f05047819 */ /* 0x000fe200000006ff */
[----:B0-----:R-:W-:Y:S06]  /*54d0*/  @!P0 BRA `(.L_x_120) ;  /* 0x0000000800d48947 */ /* 0x001fec0003800000 */
.L_x_145:
[----:B------:R-:W1:Y:S01]  /*54e0*/  SYNCS.PHASECHK.TRANS64.TRYWAIT P0, [R9+URZ], R4 ;  /* 0x00000004090075a7 */ /* 0x000e62000800017f */
[----:B------:R-:W-:-:S05]  /*54f0*/  VIADD R0, R12, 0x1 ;  /* 0x000000010c007836 */ /* 0x000fca0000000000 */
[----:B------:R-:W-:-:S04]  /*5500*/  ISETP.NE.AND P1, PT, R0, 0x12, PT ;  /* 0x000000120000780c */ /* 0x000fc80003f25270 */
[----:B0-----:R-:W-:Y:S02]  /*5510*/  SEL R2, RZ, 0x1, P1 ;  /* 0x00000001ff027807 */ /* 0x001fe40000800000 */
[----:B------:R-:W-:Y:S02]  /*5520*/  SEL R0, R0, RZ, P1 ;  /* 0x000000ff00007207 */ /* 0x000fe40000800000 */
[----:B------:R-:W-:-:S03]  /*5530*/  LOP3.LUT R7, R5, R2, RZ, 0x3c, !PT ;  /* 0x0000000205077212 */ /* 0x000fc600078e3cff */
[----:B------:R-:W-:Y:S01]  /*5540*/  IMAD R6, R0, 0x8, R3 ;  /* 0x0000000800067824 */ /* 0x000fe200078e0203 */
[----:B------:R-:W-:Y:S01]  /*5550*/  SHF.L.U32 R5, R7, 0x1f, RZ ;  /* 0x0000001f07057819 */ /* 0x000fe200000006ff */
[----:B-1----:R-:W-:Y:S06]  /*5560*/  @!P0 BRA `(.L_x_121) ;  /* 0x0000000800c48947 */ /* 0x002fec0003800000 */
.L_x_146:
[----:B------:R-:W1:Y:S01]  /*5570*/  SYNCS.PHASECHK.TRANS64.TRYWAIT P0, [R6+URZ], R5 ;  /* 0x00000005060075a7 */ /* 0x000e62000800017f */
[----:B------:R-:W-:-:S05]  /*5580*/  VIADD R0, R0, 0x1 ;  /* 0x0000000100007836 */ /* 0x000fca0000000000 */
[----:B------:R-:W-:-:S04]  /*5590*/  ISETP.NE.AND P1, PT, R0, 0x12, PT ;  /* 0x000000120000780c */ /* 0x000fc80003f25270 */
[----:B------:R-:W-:Y:S02]  /*55a0*/  SEL R2, RZ, 0x1, P1 ;  /* 0x00000001ff027807 */ /* 0x000fe40000800000 */
[----:B------:R-:W-:Y:S02]  /*55b0*/  SEL R0, R0, RZ, P1 ;  /* 0x000000ff00007207 */ /* 0x000fe40000800000 */
[----:B------:R-:W-:-:S03]  /*55c0*/  LOP3.LUT R7, R7, R2, RZ, 0x3c, !PT ;  /* 0x0000000207077212 */ /* 0x000fc600078e3cff */
[----:B0-----:R-:W-:Y:S01]  /*55d0*/  IMAD R9, R0, 0x8, R3 ;  /* 0x0000000800097824 */ /* 0x001fe200078e0203 */
[----:B------:R-:W-:Y:S01]  /*55e0*/  SHF.L.U32 R4, R7, 0x1f, RZ ;  /* 0x0000001f07047819 */ /* 0x000fe200000006ff */
[----:B-1----:R-:W-:Y:S06]  /*55f0*/  @!P0 BRA `(.L_x_122) ;  /* 0x0000000800b48947 */ /* 0x002fec0003800000 */
.L_x_147:
        /* <DEDUP_REMOVED lines=9> */
.L_x_148:
        /* <DEDUP_REMOVED lines=9> */
.L_x_149:
        /* <DEDUP_REMOVED lines=9> */
.L_x_150:
        /* <DEDUP_REMOVED lines=9> */
.L_x_151:
        /* <DEDUP_REMOVED lines=9> */
.L_x_152:
        /* <DEDUP_REMOVED lines=9> */
.L_x_153:
        /* <DEDUP_REMOVED lines=9> */
.L_x_154:
        /* <DEDUP_REMOVED lines=9> */
.L_x_155:
        /* <DEDUP_REMOVED lines=9> */
.L_x_156:
        /* <DEDUP_REMOVED lines=9> */
.L_x_157:
        /* <DEDUP_REMOVED lines=9> */
.L_x_158:
        /* <DEDUP_REMOVED lines=9> */
.L_x_159:
        /* <DEDUP_REMOVED lines=9> */
.L_x_160:
[----:B------:R-:W1:Y:S01]  /*5d50*/  SYNCS.PHASECHK.TRANS64.TRYWAIT P0, [R6+URZ], R5 ;  /* 0x00000005060075a7 */ /* 0x000e62000800017f */
[----:B------:R-:W-:-:S05]  /*5d60*/  VIADD R0, R0, 0x1 ;  /* 0x0000000100007836 */ /* 0x000fca0000000000 */
[----:B------:R-:W-:-:S04]  /*5d70*/  ISETP.NE.AND P1, PT, R0, 0x12, PT ;  /* 0x000000120000780c */ /* 0x000fc80003f25270 */
[----:B------:R-:W-:Y:S02]  /*5d80*/  SEL R2, RZ, 0x1, P1 ;  /* 0x00000001ff027807 */ /* 0x000fe40000800000 */
[----:B------:R-:W-:Y:S02]  /*5d90*/  SEL R0, R0, RZ, P1 ;  /* 0x000000ff00007207 */ /* 0x000fe40000800000 */
[----:B------:R-:W-:Y:S01]  /*5da0*/  LOP3.LUT R2, R7, R2, RZ, 0x3c, !PT ;  /* 0x0000000207027212 */ /* 0x000fe200078e3cff */
[----:B-1----:R-:W-:Y:S06]  /*5db0*/  @!P0 BRA `(.L_x_136) ;  /* 0x0000000400dc8947 */ /* 0x002fec0003800000 */
.L_x_161:
[----:B------:R-:W-:Y:S01]  /*5dc0*/  IMAD R3, R0, 0x8, R3 ;  /* 0x0000000800037824 */ /* 0x000fe200078e0203 */
[----:B------:R-:W-:-:S07]  /*5dd0*/  SHF.L.U32 R0, R2, 0x1f, RZ ;  /* 0x0000001f02007819 */ /* 0x000fce00000006ff */
.L_x_137:
[----:B--2---:R2:W3:Y:S02]  /*5de0*/  SYNCS.PHASECHK.TRANS64.TRYWAIT P0, [R3+URZ], R0 ;  /* 0x00000000030075a7 */ /* 0x0044e4000800017f */
[----:B---3--:R-:W-:Y:S05]  /*5df0*/  @!P0 NANOSLEEP.SYNCS 0x989680 ;  /* 0x009896800000895d */ /* 0x008fea0003900000 */
[----:B------:R-:W3:Y:S02]  /*5e00*/  @!P0 SYNCS.PHASECHK.TRANS64 P0, [R3+URZ], R0 ;  /* 0x00000000030085a7 */ /* 0x000ee4000800007f */
[----:B---3--:R-:W-:Y:S05]  /*5e10*/  @!P0 BRA `(.L_x_137) ;  /* 0xfffffffc00f08947 */ /* 0x008fea000383ffff */
.L_x_118:
[----:B------:R-:W-:Y:S05]  /*5e20*/  BSYNC B0 ;  /* 0x0000000000007941 */ /* 0x000fea0003800000 */
.L_x_117:
[----:B------:R-:W-:Y:S05]  /*5e30*/  EXIT ;  /* 0x000000000000794d */ /* 0x000fea0003800000 */
.L_x_18:
[----:B---3--:R3:W4:Y:S02]  /*5e40*/  SYNCS.PHASECHK.TRANS64.TRYWAIT P1, [R3+URZ], R0 ;  /* 0x00000000030075a7 */ /* 0x008724000802017f */
[----:B----4-:R-:W-:Y:S05]  /*5e50*/  @!P1 NANOSLEEP.SYNCS 0x989680 ;  /* 0x009896800000995d */ /* 0x010fea0003900000 */
[----:B------:R-:W4:Y:S02]  /*5e60*/  @!P1 SYNCS.PHASECHK.TRANS64 P1, [R3+URZ], R0 ;  /* 0x00000000030095a7 */ /* 0x000f24000802007f */
[----:B----4-:R-:W-:Y:S05]  /*5e70*/  @!P1 BRA `(.L_x_18) ;  /* 0xfffffffc00f09947 */ /* 0x010fea000383ffff */
[----:B------:R-:W-:Y:S05]  /*5e80*/  BRA `(.L_x_17) ;  /* 0xffffffb4006c7947 */ /* 0x000fea000383ffff */
.L_x_23:
[----:B-1----:R1:W2:Y:S02]  /*5e90*/  SYNCS.PHASECHK.TRANS64.TRYWAIT P1, [R5+URZ], R4 ;  /* 0x00000004050075a7 */ /* 0x0022a4000802017f */
[----:B--2---:R-:W-:Y:S05]  /*5ea0*/  @!P1 NANOSLEEP.SYNCS 0x989680 ;  /* 0x009896800000995d */ /* 0x004fea0003900000 */
[----:B------:R-:W2:Y:S02]  /*5eb0*/  @!P1 SYNCS.PHASECHK.TRANS64 P1, [R5+URZ], R4 ;  /* 0x00000004050095a7 */ /* 0x000ea4000802007f */
[----:B--2---:R-:W-:Y:S05]  /*5ec0*/  @!P1 BRA `(.L_x_23) ;  /* 0xfffffffc00f09947 */ /* 0x004fea000383ffff */
[----:B------:R-:W-:Y:S05]  /*5ed0*/  BRA `(.L_x_22) ;  /* 0xffffffb8001c7947 */ /* 0x000fea000383ffff */
.L_x_104:
[----:B------:R-:W-:Y:S01]  /*5ee0*/  BSSY B1, `(.L_x_138) ;  /* 0x0000006000017945 */ /* 0x000fe20003800000 */
[----:B------:R-:W-:-:S07]  /*5ef0*/  IMAD.MOV.U32 R15, RZ, RZ, -0x1 ;  /* 0xffffffffff0f7424 */ /* 0x000fce00078e00ff */
[----:B------:R-:W-:Y:S05]  /*5f00*/  WARPSYNC.COLLECTIVE R15, `(.L_x_139) ;  /* 0x000000000f0c7348 */ /* 0x000fea0003c00000 */
[----:B------:R-:W-:Y:S02]  /*5f10*/  ELECT P6, UR62, PT ;  /* 0x00000000003e782f */ /* 0x000fe400038c0000 */
[----:B------:R-:W-:Y:S01]  /*5f20*/  MOV R14, UR62 ;  /* 0x0000003e000e7c02 */ /* 0x000fe20008000f00 */
[----:B------:R-:W-:Y:S10]  /*5f30*/  ENDCOLLECTIVE ;  /* 0x000000000000791b */ /* 0x000ff40003800000 */
.L_x_139:
[----:B------:R-:W-:Y:S05]  /*5f40*/  BSYNC B1 ;  /* 0x0000000000017941 */ /* 0x000fea0003800000 */
.L_x_138:
[----:B------:R-:W-:Y:S05]  /*5f50*/  BRA `(.L_x_140) ;  /* 0xffffffe800547947 */ /* 0x000fea000383ffff */
.L_x_107:
[----:B0-----:R0:W1:Y:S02]  /*5f60*/  SYNCS.PHASECHK.TRANS64.TRYWAIT P1, [R14+URZ+0x90], R7 ;  /* 0x000090070e0075a7 */ /* 0x001064000802017f */
[----:B-1----:R-:W-:Y:S05]  /*5f70*/  @!P1 NANOSLEEP.SYNCS 0x989680 ;  /* 0x009896800000995d */ /* 0x002fea0003900000 */
[----:B------:R-:W1:Y:S02]  /*5f80*/  @!P1 SYNCS.PHASECHK.TRANS64 P1, [R14+URZ+0x90], R7 ;  /* 0x000090070e0095a7 */ /* 0x000e64000802007f */
[----:B-1----:R-:W-:Y:S05]  /*5f90*/  @!P1 BRA `(.L_x_107) ;  /* 0xfffffffc00f09947 */ /* 0x002fea000383ffff */
[----:B------:R-:W-:Y:S05]  /*5fa0*/  BRA `(.L_x_141) ;  /* 0xffffffe800887947 */ /* 0x000fea000383ffff */
.L_x_116:
[----:B------:R-:W-:Y:S01]  /*5fb0*/  BSSY B0, `(.L_x_142) ;  /* 0x0000006000007945 */ /* 0x000fe20003800000 */
[----:B------:R-:W-:-:S07]  /*5fc0*/  IMAD.MOV.U32 R15, RZ, RZ, -0x1 ;  /* 0xffffffffff0f7424 */ /* 0x000fce00078e00ff */
[----:B------:R-:W-:Y:S05]  /*5fd0*/  WARPSYNC.COLLECTIVE R15, `(.L_x_143) ;  /* 0x000000000f0c7348 */ /* 0x000fea0003c00000 */
[----:B------:R-:W-:Y:S02]  /*5fe0*/  ELECT P6, UR62, PT ;  /* 0x00000000003e782f */ /* 0x000fe400038c0000 */
[----:B------:R-:W-:Y:S01]  /*5ff0*/  MOV R14, UR62 ;  /* 0x0000003e000e7c02 */ /* 0x000fe20008000f00 */
[----:B------:R-:W-:Y:S10]  /*6000*/  ENDCOLLECTIVE ;  /* 0x000000000000791b */ /* 0x000ff40003800000 */
.L_x_143:
[----:B------:R-:W-:Y:S05]  /*6010*/  BSYNC B0 ;  /* 0x0000000000007941 */ /* 0x000fea0003800000 */
.L_x_142:
[----:B------:R-:W-:Y:S05]  /*6020*/  BRA `(.L_x_144) ;  /* 0xfffffff000d87947 */ /* 0x000fea000383ffff */
.L_x_120:
[----:B0-----:R0:W1:Y:S02]  /*6030*/  SYNCS.PHASECHK.TRANS64.TRYWAIT P0, [R7+URZ], R2 ;  /* 0x00000002070075a7 */ /* 0x001064000800017f */
[----:B-1----:R-:W-:Y:S05]  /*6040*/  @!P0 NANOSLEEP.SYNCS 0x989680 ;  /* 0x009896800000895d */ /* 0x002fea0003900000 */
[----:B------:R-:W1:Y:S02]  /*6050*/  @!P0 SYNCS.PHASECHK.TRANS64 P0, [R7+URZ], R2 ;  /* 0x00000002070085a7 */ /* 0x000e64000800007f */
[----:B-1----:R-:W-:Y:S05]  /*6060*/  @!P0 BRA `(.L_x_120) ;  /* 0xfffffffc00f08947 */ /* 0x002fea000383ffff */
[----:B------:R-:W-:Y:S05]  /*6070*/  BRA `(.L_x_145) ;  /* 0xfffffff400187947 */ /* 0x000fea000383ffff */
.L_x_121:
[----:B0-----:R0:W1:Y:S02]  /*6080*/  SYNCS.PHASECHK.TRANS64.TRYWAIT P0, [R9+URZ], R4 ;  /* 0x00000004090075a7 */ /* 0x001064000800017f */
[----:B-1----:R-:W-:Y:S05]  /*6090*/  @!P0 NANOSLEEP.SYNCS 0x989680 ;  /* 0x009896800000895d */ /* 0x002fea0003900000 */
[----:B------:R-:W1:Y:S02]  /*60a0*/  @!P0 SYNCS.PHASECHK.TRANS64 P0, [R9+URZ], R4 ;  /* 0x00000004090085a7 */ /* 0x000e64000800007f */
[----:B-1----:R-:W-:Y:S05]  /*60b0*/  @!P0 BRA `(.L_x_121) ;  /* 0xfffffffc00f08947 */ /* 0x002fea000383ffff */
[----:B------:R-:W-:Y:S05]  /*60c0*/  BRA `(.L_x_146) ;  /* 0xfffffff400287947 */ /* 0x000fea000383ffff */
.L_x_122:
[----:B0-----:R0:W1:Y:S02]  /*60d0*/  SYNCS.PHASECHK.TRANS64.TRYWAIT P0, [R6+URZ], R5 ;  /* 0x00000005060075a7 */ /* 0x001064000800017f */
[----:B-1----:R-:W-:Y:S05]  /*60e0*/  @!P0 NANOSLEEP.SYNCS 0x989680 ;  /* 0x009896800000895d */ /* 0x002fea0003900000 */
[----:B------:R-:W1:Y:S02]  /*60f0*/  @!P0 SYNCS.PHASECHK.TRANS64 P0, [R6+URZ], R5 ;  /* 0x00000005060085a7 */ /* 0x000e64000800007f */
[----:B-1----:R-:W-:Y:S05]  /*6100*/  @!P0 BRA `(.L_x_122) ;  /* 0xfffffffc00f08947 */ /* 0x002fea000383ffff */
[----:B------:R-:W-:Y:S05]  /*6110*/  BRA `(.L_x_147) ;  /* 0xfffffff400387947 */ /* 0x000fea000383ffff */
.L_x_123:
[----:B0-----:R0:W1:Y:S02]  /*6120*/  SYNCS.PHASECHK.TRANS64.TRYWAIT P0, [R9+URZ], R4 ;  /* 0x00000004090075a7 */ /* 0x001064000800017f */
[----:B-1----:R-:W-:Y:S05]  /*6130*/  @!P0 NANOSLEEP.SYNCS 0x989680 ;  /* 0x009896800000895d */ /* 0x002fea0003900000 */
[----:B------:R-:W1:Y:S02]  /*6140*/  @!P0 SYNCS.PHASECHK.TRANS64 P0, [R9+URZ], R4 ;  /* 0x00000004090085a7 */ /* 0x000e64000800007f */
[----:B-1----:R-:W-:Y:S05]  /*6150*/  @!P0 BRA `(.L_x_123) ;  /* 0xfffffffc00f08947 */ /* 0x002fea000383ffff */
[----:B------:R-:W-:Y:S05]  /*6160*/  BRA `(.L_x_148) ;  /* 0xfffffff400487947 */ /* 0x000fea000383ffff */
.L_x_124:
[----:B0-----:R0:W1:Y:S02]  /*6170*/  SYNCS.PHASECHK.TRANS64.TRYWAIT P0, [R6+URZ], R5 ;  /* 0x00000005060075a7 */ /* 0x001064000800017f */
[----:B-1----:R-:W-:Y:S05]  /*6180*/  @!P0 NANOSLEEP.SYNCS 0x989680 ;  /* 0x009896800000895d */ /* 0x002fea0003900000 */
[----:B------:R-:W1:Y:S02]  /*6190*/  @!P0 SYNCS.PHASECHK.TRANS64 P0, [R6+URZ], R5 ;  /* 0x00000005060085a7 */ /* 0x000e64000800007f */
[----:B-1----:R-:W-:Y:S05]  /*61a0*/  @!P0 BRA `(.L_x_124) ;  /* 0xfffffffc00f08947 */ /* 0x002fea000383ffff */
[----:B------:R-:W-:Y:S05]  /*61b0*/  BRA `(.L_x_149) ;  /* 0xfffffff400587947 */ /* 0x000fea000383ffff */
.L_x_125:
[----:B0-----:R0:W1:Y:S02]  /*61c0*/  SYNCS.PHASECHK.TRANS64.TRYWAIT P0, [R9+URZ], R4 ;  /* 0x00000004090075a7 */ /* 0x001064000800017f */
[----:B-1----:R-:W-:Y:S05]  /*61d0*/  @!P0 NANOSLEEP.SYNCS 0x989680 ;  /* 0x009896800000895d */ /* 0x002fea0003900000 */
[----:B------:R-:W1:Y:S02]  /*61e0*/  @!P0 SYNCS.PHASECHK.TRANS64 P0, [R9+URZ], R4 ;  /* 0x00000004090085a7 */ /* 0x000e64000800007f */
[----:B-1----:R-:W-:Y:S05]  /*61f0*/  @!P0 BRA `(.L_x_125) ;  /* 0xfffffffc00f08947 */ /* 0x002fea000383ffff */
[----:B------:R-:W-:Y:S05]  /*6200*/  BRA `(.L_x_150) ;  /* 0xfffffff400687947 */ /* 0x000fea000383ffff */
.L_x_126:
[----:B0-----:R0:W1:Y:S02]  /*6210*/  SYNCS.PHASECHK.TRANS64.TRYWAIT P0, [R6+URZ], R5 ;  /* 0x00000005060075a7 */ /* 0x001064000800017f */
[----:B-1----:R-:W-:Y:S05]  /*6220*/  @!P0 NANOSLEEP.SYNCS 0x989680 ;  /* 0x009896800000895d */ /* 0x002fea0003900000 */
[----:B------:R-:W1:Y:S02]  /*6230*/  @!P0 SYNCS.PHASECHK.TRANS64 P0, [R6+URZ], R5 ;  /* 0x00000005060085a7 */ /* 0x000e64000800007f */
[----:B-1----:R-:W-:Y:S05]  /*6240*/  @!P0 BRA `(.L_x_126) ;  /* 0xfffffffc00f08947 */ /* 0x002fea000383ffff */
[----:B------:R-:W-:Y:S05]  /*6250*/  BRA `(.L_x_151) ;  /* 0xfffffff400787947 */ /* 0x000fea000383ffff */
.L_x_127:
[----:B0-----:R0:W1:Y:S02]  /*6260*/  SYNCS.PHASECHK.TRANS64.TRYWAIT P0, [R9+URZ], R4 ;  /* 0x00000004090075a7 */ /* 0x001064000800017f */
[----:B-1----:R-:W-:Y:S05]  /*6270*/  @!P0 NANOSLEEP.SYNCS 0x989680 ;  /* 0x009896800000895d */ /* 0x002fea0003900000 */
[----:B------:R-:W1:Y:S02]  /*6280*/  @!P0 SYNCS.PHASECHK.TRANS64 P0, [R9+URZ], R4 ;  /* 0x00000004090085a7 */ /* 0x000e64000800007f */
[----:B-1----:R-:W-:Y:S05]  /*6290*/  @!P0 BRA `(.L_x_127) ;  /* 0xfffffffc00f08947 */ /* 0x002fea000383ffff */
[----:B------:R-:W-:Y:S05]  /*62a0*/  BRA `(.L_x_152) ;  /* 0xfffffff400887947 */ /* 0x000fea000383ffff */
.L_x_128:
[----:B0-----:R0:W1:Y:S02]  /*62b0*/  SYNCS.PHASECHK.TRANS64.TRYWAIT P0, [R6+URZ], R5 ;  /* 0x00000005060075a7 */ /* 0x001064000800017f */
[----:B-1----:R-:W-:Y:S05]  /*62c0*/  @!P0 NANOSLEEP.SYNCS 0x989680 ;  /* 0x009896800000895d */ /* 0x002fea0003900000 */
[----:B------:R-:W1:Y:S02]  /*62d0*/  @!P0 SYNCS.PHASECHK.TRANS64 P0, [R6+URZ], R5 ;  /* 0x00000005060085a7 */ /* 0x000e64000800007f */
[----:B-1----:R-:W-:Y:S05]  /*62e0*/  @!P0 BRA `(.L_x_128) ;  /* 0xfffffffc00f08947 */ /* 0x002fea000383ffff */
[----:B------:R-:W-:Y:S05]  /*62f0*/  BRA `(.L_x_153) ;  /* 0xfffffff400987947 */ /* 0x000fea000383ffff */
.L_x_129:
[----:B0-----:R0:W1:Y:S02]  /*6300*/  SYNCS.PHASECHK.TRANS64.TRYWAIT P0, [R9+URZ], R4 ;  /* 0x00000004090075a7 */ /* 0x001064000800017f */
[----:B-1----:R-:W-:Y:S05]  /*6310*/  @!P0 NANOSLEEP.SYNCS 0x989680 ;  /* 0x009896800000895d */ /* 0x002fea0003900000 */
[----:B------:R-:W1:Y:S02]  /*6320*/  @!P0 SYNCS.PHASECHK.TRANS64 P0, [R9+URZ], R4 ;  /* 0x00000004090085a7 */ /* 0x000e64000800007f */
[----:B-1----:R-:W-:Y:S05]  /*6330*/  @!P0 BRA `(.L_x_129) ;  /* 0xfffffffc00f08947 */ /* 0x002fea000383ffff */
[----:B------:R-:W-:Y:S05]  /*6340*/  BRA `(.L_x_154) ;  /* 0xfffffff400a87947 */ /* 0x000fea000383ffff */
.L_x_130:
[----:B0-----:R0:W1:Y:S02]  /*6350*/  SYNCS.PHASECHK.TRANS64.TRYWAIT P0, [R6+URZ], R5 ;  /* 0x00000005060075a7 */ /* 0x001064000800017f */
[----:B-1----:R-:W-:Y:S05]  /*6360*/  @!P0 NANOSLEEP.SYNCS 0x989680 ;  /* 0x009896800000895d */ /* 0x002fea0003900000 */
[----:B------:R-:W1:Y:S02]  /*6370*/  @!P0 SYNCS.PHASECHK.TRANS64 P0, [R6+URZ], R5 ;  /* 0x00000005060085a7 */ /* 0x000e64000800007f */
[----:B-1----:R-:W-:Y:S05]  /*6380*/  @!P0 BRA `(.L_x_130) ;  /* 0xfffffffc00f08947 */ /* 0x002fea000383ffff */
[----:B------:R-:W-:Y:S05]  /*6390*/  BRA `(.L_x_155) ;  /* 0xfffffff400b87947 */ /* 0x000fea000383ffff */
.L_x_131:
[----:B0-----:R0:W1:Y:S02]  /*63a0*/  SYNCS.PHASECHK.TRANS64.TRYWAIT P0, [R9+URZ], R4 ;  /* 0x00000004090075a7 */ /* 0x001064000800017f */
[----:B-1----:R-:W-:Y:S05]  /*63b0*/  @!P0 NANOSLEEP.SYNCS 0x989680 ;  /* 0x009896800000895d */ /* 0x002fea0003900000 */
[----:B------:R-:W1:Y:S02]  /*63c0*/  @!P0 SYNCS.PHASECHK.TRANS64 P0, [R9+URZ], R4 ;  /* 0x00000004090085a7 */ /* 0x000e64000800007f */
[----:B-1----:R-:W-:Y:S05]  /*63d0*/  @!P0 BRA `(.L_x_131) ;  /* 0xfffffffc00f08947 */ /* 0x002fea000383ffff */
[----:B------:R-:W-:Y:S05]  /*63e0*/  BRA `(.L_x_156) ;  /* 0xfffffff400c87947 */ /* 0x000fea000383ffff */
.L_x_132:
[----:B0-----:R0:W1:Y:S02]  /*63f0*/  SYNCS.PHASECHK.TRANS64.TRYWAIT P0, [R6+URZ], R5 ;  /* 0x00000005060075a7 */ /* 0x001064000800017f */
[----:B-1----:R-:W-:Y:S05]  /*6400*/  @!P0 NANOSLEEP.SYNCS 0x989680 ;  /* 0x009896800000895d */ /* 0x002fea0003900000 */
[----:B------:R-:W1:Y:S02]  /*6410*/  @!P0 SYNCS.PHASECHK.TRANS64 P0, [R6+URZ], R5 ;  /* 0x00000005060085a7 */ /* 0x000e64000800007f */
[----:B-1----:R-:W-:Y:S05]  /*6420*/  @!P0 BRA `(.L_x_132) ;  /* 0xfffffffc00f08947 */ /* 0x002fea000383ffff */
[----:B------:R-:W-:Y:S05]  /*6430*/  BRA `(.L_x_157) ;  /* 0xfffffff400d87947 */ /* 0x000fea000383ffff */
.L_x_133:
[----:B0-----:R0:W1:Y:S02]  /*6440*/  SYNCS.PHASECHK.TRANS64.TRYWAIT P0, [R9+URZ], R4 ;  /* 0x00000004090075a7 */ /* 0x001064000800017f */
[----:B-1----:R-:W-:Y:S05]  /*6450*/  @!P0 NANOSLEEP.SYNCS 0x989680 ;  /* 0x009896800000895d */ /* 0x002fea0003900000 */
[----:B------:R-:W1:Y:S02]  /*6460*/  @!P0 SYNCS.PHASECHK.TRANS64 P0, [R9+URZ], R4 ;  /* 0x00000004090085a7 */ /* 0x000e64000800007f */
[----:B-1----:R-:W-:Y:S05]  /*6470*/  @!P0 BRA `(.L_x_133) ;  /* 0xfffffffc00f08947 */ /* 0x002fea000383ffff */
[----:B------:R-:W-:Y:S05]  /*6480*/  BRA `(.L_x_158) ;  /* 0xfffffff400e87947 */ /* 0x000fea000383ffff */
.L_x_134:
[----:B0-----:R0:W1:Y:S02]  /*6490*/  SYNCS.PHASECHK.TRANS64.TRYWAIT P0, [R6+URZ], R5 ;  /* 0x00000005060075a7 */ /* 0x001064000800017f */
[----:B-1----:R-:W-:Y:S05]  /*64a0*/  @!P0 NANOSLEEP.SYNCS 0x989680 ;  /* 0x009896800000895d */ /* 0x002fea0003900000 */
[----:B------:R-:W1:Y:S02]  /*64b0*/  @!P0 SYNCS.PHASECHK.TRANS64 P0, [R6+URZ], R5 ;  /* 0x00000005060085a7 */ /* 0x000e64000800007f */
[----:B-1----:R-:W-:Y:S05]  /*64c0*/  @!P0 BRA `(.L_x_134) ;  /* 0xfffffffc00f08947 */ /* 0x002fea000383ffff */
[----:B------:R-:W-:Y:S05]  /*64d0*/  BRA `(.L_x_159) ;  /* 0xfffffff400f87947 */ /* 0x000fea000383ffff */
.L_x_135:
[----:B0-----:R0:W1:Y:S02]  /*64e0*/  SYNCS.PHASECHK.TRANS64.TRYWAIT P0, [R9+URZ], R4 ;  /* 0x00000004090075a7 */ /* 0x001064000800017f */
[----:B-1----:R-:W-:Y:S05]  /*64f0*/  @!P0 NANOSLEEP.SYNCS 0x989680 ;  /* 0x009896800000895d */ /* 0x002fea0003900000 */
[----:B------:R-:W1:Y:S02]  /*6500*/  @!P0 SYNCS.PHASECHK.TRANS64 P0, [R9+URZ], R4 ;  /* 0x00000004090085a7 */ /* 0x000e64000800007f */
[----:B-1----:R-:W-:Y:S05]  /*6510*/  @!P0 BRA `(.L_x_135) ;  /* 0xfffffffc00f08947 */ /* 0x002fea000383ffff */
[----:B------:R-:W-:Y:S05]  /*6520*/  BRA `(.L_x_160) ;  /* 0xfffffff800087947 */ /* 0x000fea000383ffff */
.L_x_136:
[----:B-1----:R1:W2:Y:S02]  /*6530*/  SYNCS.PHASECHK.TRANS64.TRYWAIT P0, [R6+URZ], R5 ;  /* 0x00000005060075a7 */ /* 0x0022a4000800017f */
[----:B--2---:R-:W-:Y:S05]  /*6540*/  @!P0 NANOSLEEP.SYNCS 0x989680 ;  /* 0x009896800000895d */ /* 0x004fea0003900000 */
[----:B------:R-:W2:Y:S02]  /*6550*/  @!P0 SYNCS.PHASECHK.TRANS64 P0, [R6+URZ], R5 ;  /* 0x00000005060085a7 */ /* 0x000ea4000800007f */
[----:B--2---:R-:W-:Y:S05]  /*6560*/  @!P0 BRA `(.L_x_136) ;  /* 0xfffffffc00f08947 */ /* 0x004fea000383ffff */
[----:B------:R-:W-:Y:S05]  /*6570*/  BRA `(.L_x_161) ;  /* 0xfffffff800107947 */ /* 0x000fea000383ffff */
.L_x_162:
[----:B------:R-:W-:-:S00]  /*6580*/  BRA `(.L_x_162) ;  /* 0xfffffffc00fc7947 */ /* 0x000fc0000383ffff */
[----:B------:R-:W-:-:S00]  /*6590*/  NOP ;  /* 0x0000000000007918 */ /* 0x000fc00000000000 */
        /* <DEDUP_REMOVED lines=14> */
.L_x_163:


//--------------------- .nv.global.init           --------------------------
	.section	.nv.global.init,"aw",@progbits
.nv.global.init:
	.type		$str$22,@object
	.size		$str$22,($str$23 - $str$22)
$str$22:
        /*0000*/ 	.byte	0x6b, 0x5f, 0x74, 0x69, 0x6c, 0x65, 0x5f, 0x63, 0x6f, 0x75, 0x6e, 0x74, 0x20, 0x3e, 0x3d, 0x20
        /*0010*/ 	.byte	0x31, 0x00
	.type		$str$23,@object
	.size		$str$23,(__unnamed_1 - $str$23)
$str$23:
        /*0012*/ 	.byte	0x2f, 0x74, 0x6d, 0x70, 0x2f, 0x63, 0x75, 0x74, 0x6c, 0x61, 0x73, 0x73, 0x5f, 0x73, 0x77, 0x65
        /*0022*/ 	.byte	0x65, 0x70, 0x5f, 0x73, 0x72, 0x63, 0x2f, 0x69, 0x6e, 0x63, 0x6c, 0x75, 0x64, 0x65, 0x2f, 0x63
        /*0032*/ 	.byte	0x75, 0x74, 0x6c, 0x61, 0x73, 0x73, 0x2f, 0x67, 0x65, 0x6d, 0x6d, 0x2f, 0x63, 0x6f, 0x6c, 0x6c
        /*0042*/ 	.byte	0x65, 0x63, 0x74, 0x69, 0x76, 0x65, 0x2f, 0x73, 0x6d, 0x39, 0x30, 0x5f, 0x6d, 0x6d, 0x61, 0x5f
        /*0052*/ 	.byte	0x74, 0x6d, 0x61, 0x5f, 0x67, 0x6d, 0x6d, 0x61, 0x5f, 0x73, 0x73, 0x5f, 0x77, 0x61, 0x72, 0x70
        /*0062*/ 	.byte	0x73, 0x70, 0x65, 0x63, 0x69, 0x61, 0x6c, 0x69, 0x7a, 0x65, 0x64, 0x2e, 0x68, 0x70, 0x70, 0x00
	.type		__unnamed_1,@object
	.size		__unnamed_1,(.L_0 - __unnamed_1)
__unnamed_1:
        /*0072*/ 	.byte	0x76, 0x6f, 0x69, 0x64, 0x20, 0x63, 0x75, 0x74, 0x6c, 0x61, 0x73, 0x73, 0x3a, 0x3a, 0x67, 0x65
        /* <DEDUP_REMOVED lines=171> */
        /*0b32*/ 	.byte	0x65, 0x3a, 0x3a, 0x69, 0x64, 0x65, 0x6e, 0x74, 0x69, 0x74, 0x79, 0x5d, 0x00
.L_0:


//--------------------- .nv.shared._ZN7cutlass13device_kernelINS_4gemm6kernel13GemmUniversalIN4cute5tupleIJiiiiEEENS1_10collective13CollectiveMmaINS1_34MainloopSm90TmaGmmaWarpSpecializedILi18ENS5_IJNS4_1CILi1EEESB_SB_EEENS1_35KernelTmaWarpSpecializedCooperativeEEENS5_IJNSA_ILi128EEENSA_ILi64EEESG_EEEaNS5_IJlSB_lEEEaSI_NS4_8TiledMMAINS4_8MMA_AtomIJNS4_4SM904GMMA26MMA_64x64x32_S32S8S8_SS_TNEEEENS4_6LayoutINS5_IJNSA_ILi2EEESB_SB_EEENS5_IJSB_NSA_ILi0EEESS_EEEEENS5_IJNS4_10UnderscoreESV_SV_EEEEENS4_13SM90_TMA_LOADENS4_14ComposedLayoutINS4_7SwizzleILi2ELi4ELi3EEENS4_18smem_ptr_flag_bitsILi8EEENSP_INS5_IJNSA_ILi8EEESG_EEENS5_IJSG_SB_EEEEEEEvNS4_8identityESY_S18_vS19_EENS_8epilogue10collective6detail29Sm90TmaWarpSpecializedAdapterINS1C_15DefaultEpilogueIaSI_SI_NS1B_6thread17LinearCombinationIaLi1EiiLNS1G_9ScaleType4KindE0ELNS_15FloatRoundStyleE2EaEENS1_15EpilogueDefaultEEEEEvvEEEEvNT_6ParamsE --------------------------
	.section	.nv.shared._ZN7cutlass13device_kernelINS_4gemm6kernel13GemmUniversalIN4cute5tupleIJiiiiEEENS1_10collective13CollectiveMmaINS1_34MainloopSm90TmaGmmaWarpSpecializedILi18ENS5_IJNS4_1CILi1EEESB_SB_EEENS1_35KernelTmaWarpSpecializedCooperativeEEENS5_IJNSA_ILi128EEENSA_ILi64EEESG_EEEaNS5_IJlSB_lEEEaSI_NS4_8TiledMMAINS4_8MMA_AtomIJNS4_4SM904GMMA26MMA_64x64x32_S32S8S8_SS_TNEEEENS4_6LayoutINS5_IJNSA_ILi2EEESB_SB_EEENS5_IJSB_NSA_ILi0EEESS_EEEEENS5_IJNS4_10UnderscoreESV_SV_EEEEENS4_13SM90_TMA_LOADENS4_14ComposedLayoutINS4_7SwizzleILi2ELi4ELi3EEENS4_18smem_ptr_flag_bitsILi8EEENSP_INS5_IJNSA_ILi8EEESG_EEENS5_IJSG_SB_EEEEEEEvNS4_8identityESY_S18_vS19_EENS_8epilogue10collective6detail29Sm90TmaWarpSpecializedAdapterINS1C_15DefaultEpilogueIaSI_SI_NS1B_6thread17LinearCombinationIaLi1EiiLNS1G_9ScaleType4KindE0ELNS_15FloatRoundStyleE2EaEENS1_15EpilogueDefaultEEEEEvvEEEEvNT_6ParamsE,"aw",@nobits
	.sectionflags	@""
	.align	16
	.zero		1024


//--------------------- .nv.shared.reserved.0     --------------------------
	.section	.nv.shared.reserved.0,"aw",@nobits
	.weak		__nv_reservedSMEM_offset_0_alias
	.size		__nv_reservedSMEM_offset_0_alias, 0, 0
	.other		__nv_reservedSMEM_offset_0_alias,@"STO_CUDA_RESERVED_SHARED STV_DEFAULT"
__nv_reservedSMEM_offset_0_alias:
	.zero		0


//--------------------- .nv.global                --------------------------
	.section	.nv.global,"aw",@nobits
.nv.global:
	.type		_ZN39_INTERNAL_40cb07dd_4_k_cu_67d5022a_42804cute1_E,@object
	.size		_ZN39_INTERNAL_40cb07dd_4_k_cu_67d5022a_42804cute1_E,(_ZN39_INTERNAL_40cb07dd_4_k_cu_67d5022a_42804cuda3std3__45__cpo6cbeginE - _ZN39_INTERNAL_40cb07dd_4_k_cu_67d5022a_42804cute1_E)
_ZN39_INTERNAL_40cb07dd_4_k_cu_67d5022a_42804cute1_E:
	.zero		1
	.type		_ZN39_INTERNAL_40cb07dd_4_k_cu_67d5022a_42804cuda3std3__45__cpo6cbeginE,@object
	.size		_ZN39_INTERNAL_40cb07dd_4_k_cu_67d5022a_42804cuda3std3__45__cpo6cbeginE,(_ZN39_INTERNAL_40cb07dd_4_k_cu_67d5022a_42804cuda3std3__48in_placeE - _ZN39_INTERNAL_40cb07dd_4_k_cu_67d5022a_42804cuda3std3__45__cpo6cbeginE)
_ZN39_INTERNAL_40cb07dd_4_k_cu_67d5022a_42804cuda3std3__45__cpo6cbeginE:
	.zero		1
	.type		_ZN39_INTERNAL_40cb07dd_4_k_cu_67d5022a_42804cuda3std3__48in_placeE,@object
	.size		_ZN39_INTERNAL_40cb07dd_4_k_cu_67d5022a_42804cuda3std3__48in_placeE,(_ZN39_INTERNAL_40cb07dd_4_k_cu_67d5022a_42804cuda3std6ranges3__45__cpo9iter_moveE - _ZN39_INTERNAL_40cb07dd_4_k_cu_67d5022a_42804cuda3std3__48in_placeE)
_ZN39_INTERNAL_40cb07dd_4_k_cu_67d5022a_42804cuda3std3__48in_placeE:
	.zero		1
	.type		_ZN39_INTERNAL_40cb07dd_4_k_cu_67d5022a_42804cuda3std6ranges3__45__cpo9iter_moveE,@object
	.size		_ZN39_INTERNAL_40cb07dd_4_k_cu_67d5022a_42804cuda3std6ranges3__45__cpo9iter_moveE,(_ZN39_INTERNAL_40cb07dd_4_k_cu_67d5022a_42804cuda3std3__45__cpo5beginE - _ZN39_INTERNAL_40cb07dd_4_k_cu_67d5022a_42804cuda3std6ranges3__45__cpo9iter_moveE)
_ZN39_INTERNAL_40cb07dd_4_k_cu_67d5022a_42804cuda3std6ranges3__45__cpo9iter_moveE:
	.zero		1
	.type		_ZN39_INTERNAL_40cb07dd_4_k_cu_67d5022a_42804cuda3std3__45__cpo5beginE,@object
	.size		_ZN39_INTERNAL_40cb07dd_4_k_cu_67d5022a_42804cuda3std3__45__cpo5beginE,(_ZN39_INTERNAL_40cb07dd_4_k_cu_67d5022a_42804cuda3std3__441_GLOBAL__N__40cb07dd_4_k_cu_67d5022a_42806ignoreE - _ZN39_INTERNAL_40cb07dd_4_k_cu_67d5022a_42804cuda3std3__45__cpo5beginE)
_ZN39_INTERNAL_40cb07dd_4_k_cu_67d5022a_42804cuda3std3__45__cpo5beginE:
	.zero		1
	.type		_ZN39_INTERNAL_40cb07dd_4_k_cu_67d5022a_42804cuda3std3__441_GLOBAL__N__40cb07dd_4_k_cu_67d5022a_42806ignoreE,@object
	.size		_ZN39_INTERNAL_40cb07dd_4_k_cu_67d5022a_42804cuda3std3__441_GLOBAL__N__40cb07dd_4_k_cu_67d5022a_42806ignoreE,(_ZN39_INTERNAL_40cb07dd_4_k_cu_67d5022a_42804cute7productE - _ZN39_INTERNAL_40cb07dd_4_k_cu_67d5022a_42804cuda3std3__441_GLOBAL__N__40cb07dd_4_k_cu_67d5022a_42806ignoreE)
_ZN39_INTERNAL_40cb07dd_4_k_cu_67d5022a_42804cuda3std3__441_GLOBAL__N__40cb07dd_4_k_cu_67d5022a_42806ignoreE:
	.zero		1
	.type		_ZN39_INTERNAL_40cb07dd_4_k_cu_67d5022a_42804cute7productE,@object
	.size		_ZN39_INTERNAL_40cb07dd_4_k_cu_67d5022a_42804cute7productE,(_ZN39_INTERNAL_40cb07dd_4_k_cu_67d5022a_42804cuda3std3__45__cpo3endE - _ZN39_INTERNAL_40cb07dd_4_k_cu_67d5022a_42804cute7productE)
_ZN39_INTERNAL_40cb07dd_4_k_cu_67d5022a_42804cute7productE:
	.zero		1
	.type		_ZN39_INTERNAL_40cb07dd_4_k_cu_67d5022a_42804cuda3std3__45__cpo3endE,@object
	.size		_ZN39_INTERNAL_40cb07dd_4_k_cu_67d5022a_42804cuda3std3__45__cpo3endE,(_ZN39_INTERNAL_40cb07dd_4_k_cu_67d5022a_42804cuda3std3__419piecewise_constructE - _ZN39_INTERNAL_40cb07dd_4_k_cu_67d5022a_42804cuda3std3__45__cpo3endE)
_ZN39_INTERNAL_40cb07dd_4_k_cu_67d5022a_42804cuda3std3__45__cpo3endE:
	.zero		1
	.type		_ZN39_INTERNAL_40cb07dd_4_k_cu_67d5022a_42804cuda3std3__419piecewise_constructE,@object
	.size		_ZN39_INTERNAL_40cb07dd_4_k_cu_67d5022a_42804cuda3std3__419piecewise_constructE,(_ZN39_INTERNAL_40cb07dd_4_k_cu_67d5022a_42804cuda3std3__45__cpo4cendE - _ZN39_INTERNAL_40cb07dd_4_k_cu_67d5022a_42804cuda3std3__419piecewise_constructE)
_ZN39_INTERNAL_40cb07dd_4_k_cu_67d5022a_42804cuda3std3__419piecewise_constructE:
	.zero		1
	.type		_ZN39_INTERNAL_40cb07dd_4_k_cu_67d5022a_42804cuda3std3__45__cpo4cendE,@object
	.size		_ZN39_INTERNAL_40cb07dd_4_k_cu_67d5022a_42804cuda3std3__45__cpo4cendE,(_ZN39_INTERNAL_40cb07dd_4_k_cu_67d5022a_42804cuda3std6ranges3__45__cpo4swapE - _ZN39_INTERNAL_40cb07dd_4_k_cu_67d5022a_42804cuda3std3__45__cpo4cendE)
_ZN39_INTERNAL_40cb07dd_4_k_cu_67d5022a_42804cuda3std3__45__cpo4cendE:
	.zero		1
	.type		_ZN39_INTERNAL_40cb07dd_4_k_cu_67d5022a_42804cuda3std6ranges3__45__cpo4swapE,@object
	.size		_ZN39_INTERNAL_40cb07dd_4_k_cu_67d5022a_42804cuda3std6ranges3__45__cpo4swapE,(.L_8 - _ZN39_INTERNAL_40cb07dd_4_k_cu_67d5022a_42804cuda3std6ranges3__45__cpo4swapE)
_ZN39_INTERNAL_40cb07dd_4_k_cu_67d5022a_42804cuda3std6ranges3__45__cpo4swapE:
	.zero		1
.L_8:


//--------------------- .nv.constant0._ZN7cutlass13device_kernelINS_4gemm6kernel13GemmUniversalIN4cute5tupleIJiiiiEEENS1_10collective13CollectiveMmaINS1_34MainloopSm90TmaGmmaWarpSpecializedILi18ENS5_IJNS4_1CILi1EEESB_SB_EEENS1_35KernelTmaWarpSpecializedCooperativeEEENS5_IJNSA_ILi128EEENSA_ILi64EEESG_EEEaNS5_IJlSB_lEEEaSI_NS4_8TiledMMAINS4_8MMA_AtomIJNS4_4SM904GMMA26MMA_64x64x32_S32S8S8_SS_TNEEEENS4_6LayoutINS5_IJNSA_ILi2EEESB_SB_EEENS5_IJSB_NSA_ILi0EEESS_EEEEENS5_IJNS4_10UnderscoreESV_SV_EEEEENS4_13SM90_TMA_LOADENS4_14ComposedLayoutINS4_7SwizzleILi2ELi4ELi3EEENS4_18smem_ptr_flag_bitsILi8EEENSP_INS5_IJNSA_ILi8EEESG_EEENS5_IJSG_SB_EEEEEEEvNS4_8identityESY_S18_vS19_EENS_8epilogue10collective6detail29Sm90TmaWarpSpecializedAdapterINS1C_15DefaultEpilogueIaSI_SI_NS1B_6thread17LinearCombinationIaLi1EiiLNS1G_9ScaleType4KindE0ELNS_15FloatRoundStyleE2EaEENS1_15EpilogueDefaultEEEEEvvEEEEvNT_6ParamsE --------------------------
	.section	.nv.constant0._ZN7cutlass13device_kernelINS_4gemm6kernel13GemmUniversalIN4cute5tupleIJiiiiEEENS1_10collective13CollectiveMmaINS1_34MainloopSm90TmaGmmaWarpSpecializedILi18ENS5_IJNS4_1CILi1EEESB_SB_EEENS1_35KernelTmaWarpSpecializedCooperativeEEENS5_IJNSA_ILi128EEENSA_ILi64EEESG_EEEaNS5_IJlSB_lEEEaSI_NS4_8TiledMMAINS4_8MMA_AtomIJNS4_4SM904GMMA26MMA_64x64x32_S32S8S8_SS_TNEEEENS4_6LayoutINS5_IJNSA_ILi2EEESB_SB_EEENS5_IJSB_NSA_ILi0EEESS_EEEEENS5_IJNS4_10UnderscoreESV_SV_EEEEENS4_13SM90_TMA_LOADENS4_14ComposedLayoutINS4_7SwizzleILi2ELi4ELi3EEENS4_18smem_ptr_flag_bitsILi8EEENSP_INS5_IJNSA_ILi8EEESG_EEENS5_IJSG_SB_EEEEEEEvNS4_8identityESY_S18_vS19_EENS_8epilogue10collective6detail29Sm90TmaWarpSpecializedAdapterINS1C_15DefaultEpilogueIaSI_SI_NS1B_6thread17LinearCombinationIaLi1EiiLNS1G_9ScaleType4KindE0ELNS_15FloatRoundStyleE2EaEENS1_15EpilogueDefaultEEEEEvvEEEEvNT_6ParamsE,"a",@progbits
	.sectionflags	@""
	.align	4
.nv.constant0._ZN7cutlass13device_kernelINS_4gemm6kernel13GemmUniversalIN4cute5tupleIJiiiiEEENS1_10collective13CollectiveMmaINS1_34MainloopSm90TmaGmmaWarpSpecializedILi18ENS5_IJNS4_1CILi1EEESB_SB_EEENS1_35KernelTmaWarpSpecializedCooperativeEEENS5_IJNSA_ILi128EEENSA_ILi64EEESG_EEEaNS5_IJlSB_lEEEaSI_NS4_8TiledMMAINS4_8MMA_AtomIJNS4_4SM904GMMA26MMA_64x64x32_S32S8S8_SS_TNEEEENS4_6LayoutINS5_IJNSA_ILi2EEESB_SB_EEENS5_IJSB_NSA_ILi0EEESS_EEEEENS5_IJNS4_10UnderscoreESV_SV_EEEEENS4_13SM90_TMA_LOADENS4_14ComposedLayoutINS4_7SwizzleILi2ELi4ELi3EEENS4_18smem_ptr_flag_bitsILi8EEENSP_INS5_IJNSA_ILi8EEESG_EEENS5_IJSG_SB_EEEEEEEvNS4_8identityESY_S18_vS19_EENS_8epilogue10collective6detail29Sm90TmaWarpSpecializedAdapterINS1C_15DefaultEpilogueIaSI_SI_NS1B_6thread17LinearCombinationIaLi1EiiLNS1G_9ScaleType4KindE0ELNS_15FloatRoundStyleE2EaEENS1_15EpilogueDefaultEEEEEvvEEEEvNT_6ParamsE:
	.zero		1664


//--------------------- SYMBOLS --------------------------

	.type		.nv.reservedSmem.offset0,@object
	.size		.nv.reservedSmem.offset0,0x4
	.type		__assertfail,@function
